	.target	sm_90a

	.elftype	@"ET_EXEC"


//--------------------- .note.nv.tkinfo           --------------------------
	.section	.note.nv.tkinfo,"",@"SHT_NOTE"
	.sectionflags	@"SHF_NOTE_NV_TKINFO"
	.tkinfo
        /*0018*/ 	.word	0x00000002
        /*0030*/ 	.string	""
        /*0030*/ 	.string	"ptxas"
        /*0030*/ 	.string	"Cuda compilation tools, release 13.0, V13.0.88"
        /*0030*/ 	.string	"Build cuda_13.0.r13.0/compiler.36424714_0"
        /*0030*/ 	.string	"-v  -suppress-debug-info  -lineinfo  -arch sm_90a "



//--------------------- .note.nv.cuinfo           --------------------------
	.section	.note.nv.cuinfo,"",@"SHT_NOTE"
	.sectionflags	@"SHF_NOTE_NV_CUINFO"
        /*0018*/ 	.short	0x0002
        /*001a*/ 	.short	0x005a
        /*001c*/ 	.short	0x0082
	.zero		2


//--------------------- .nv.info                  --------------------------
	.section	.nv.info,"",@"SHT_CUDA_INFO"
	.align	4


	//----- nvinfo : EIATTR_REGCOUNT
	.align		4
        /*0000*/ 	.byte	0x04, 0x2f
        /*0002*/ 	.short	(.L_1 - .L_0)
	.align		4
.L_0:
        /*0004*/ 	.word	index@(matmul_kernel)
        /*0008*/ 	.word	0x000000ff


	//----- nvinfo : EIATTR_FRAME_SIZE
	.align		4
.L_1:
        /*000c*/ 	.byte	0x04, 0x11
        /*000e*/ 	.short	(.L_3 - .L_2)
	.align		4
.L_2:
        /*0010*/ 	.word	index@(matmul_kernel)
        /*0014*/ 	.word	0x00000350


	//----- nvinfo : EIATTR_MIN_STACK_SIZE
	.align		4
.L_3:
        /*0018*/ 	.byte	0x04, 0x12
        /*001a*/ 	.short	(.L_5 - .L_4)
	.align		4
.L_4:
        /*001c*/ 	.word	index@(matmul_kernel)
        /*0020*/ 	.word	0x00000350
.L_5:


//--------------------- .nv.compat                --------------------------
	.section	.nv.compat,"",@"SHT_CUDA_COMPAT_INFO"
	.align	4
        /*0000*/ 	.byte	0x02, 0x09, 0x01, 0x00, 0x02, 0x02, 0x04, 0x00, 0x02, 0x05, 0x05, 0x00, 0x03, 0x07, 0x01, 0x01
        /*0010*/ 	.byte	0x02, 0x03, 0x00, 0x00, 0x02, 0x06, 0x01, 0x00, 0x04, 0x0b, 0x08, 0x00, 0x00, 0x00, 0x00, 0x00
        /*0020*/ 	.byte	0x00, 0x00, 0x00, 0x00


//--------------------- .nv.info.matmul_kernel    --------------------------
	.section	.nv.info.matmul_kernel,"",@"SHT_CUDA_INFO"
	.sectionflags	@""
	.align	4


	//----- nvinfo : EIATTR_CUDA_API_VERSION
	.align		4
        /*0000*/ 	.byte	0x04, 0x37
        /*0002*/ 	.short	(.L_7 - .L_6)
.L_6:
        /*0004*/ 	.word	0x00000082


	//----- nvinfo : EIATTR_KPARAM_INFO
	.align		4
.L_7:
        /*0008*/ 	.byte	0x04, 0x17
        /*000a*/ 	.short	(.L_9 - .L_8)
.L_8:
        /*000c*/ 	.word	0x00000000
        /*0010*/ 	.short	0x000d
        /*0012*/ 	.short	0x0048
        /*0014*/ 	.byte	0x00, 0xf4, 0x21, 0x00


	//----- nvinfo : EIATTR_KPARAM_INFO
	.align		4
.L_9:
        /*0018*/ 	.byte	0x04, 0x17
        /*001a*/ 	.short	(.L_11 - .L_10)
.L_10:
        /*001c*/ 	.word	0x00000000
        /*0020*/ 	.short	0x000c
        /*0022*/ 	.short	0x0040
        /*0024*/ 	.byte	0x00, 0xf4, 0x21, 0x00


	//----- nvinfo : EIATTR_KPARAM_INFO
	.align		4
.L_11:
        /*0028*/ 	.byte	0x04, 0x17
        /*002a*/ 	.short	(.L_13 - .L_12)
.L_12:
        /*002c*/ 	.word	0x00000000
        /*0030*/ 	.short	0x000b
        /*0032*/ 	.short	0x0038
        /*0034*/ 	.byte	0x00, 0xf0, 0x11, 0x00


	//----- nvinfo : EIATTR_KPARAM_INFO
	.align		4
.L_13:
        /*0038*/ 	.byte	0x04, 0x17
        /*003a*/ 	.short	(.L_15 - .L_14)
.L_14:
        /*003c*/ 	.word	0x00000000
        /*0040*/ 	.short	0x000a
        /*0042*/ 	.short	0x0034
        /*0044*/ 	.byte	0x00, 0xf0, 0x11, 0x00


	//----- nvinfo : EIATTR_KPARAM_INFO
	.align		4
.L_15:
        /*0048*/ 	.byte	0x04, 0x17
        /*004a*/ 	.short	(.L_17 - .L_16)
.L_16:
        /*004c*/ 	.word	0x00000000
        /*0050*/ 	.short	0x0009
        /*0052*/ 	.short	0x0030
        /*0054*/ 	.byte	0x00, 0xf0, 0x11, 0x00


	//----- nvinfo : EIATTR_KPARAM_INFO
	.align		4
.L_17:
        /*0058*/ 	.byte	0x04, 0x17
        /*005a*/ 	.short	(.L_19 - .L_18)
.L_18:
        /*005c*/ 	.word	0x00000000
        /*0060*/ 	.short	0x0008
        /*0062*/ 	.short	0x002c
        /*0064*/ 	.byte	0x00, 0xf0, 0x11, 0x00


	//----- nvinfo : EIATTR_KPARAM_INFO
	.align		4
.L_19:
        /*0068*/ 	.byte	0x04, 0x17
        /*006a*/ 	.short	(.L_21 - .L_20)
.L_20:
        /*006c*/ 	.word	0x00000000
        /*0070*/ 	.short	0x0007
        /*0072*/ 	.short	0x0028
        /*0074*/ 	.byte	0x00, 0xf0, 0x11, 0x00


	//----- nvinfo : EIATTR_KPARAM_INFO
	.align		4
.L_21:
        /*0078*/ 	.byte	0x04, 0x17
        /*007a*/ 	.short	(.L_23 - .L_22)
.L_22:
        /*007c*/ 	.word	0x00000000
        /*0080*/ 	.short	0x0006
        /*0082*/ 	.short	0x0024
        /*0084*/ 	.byte	0x00, 0xf0, 0x11, 0x00


	//----- nvinfo : EIATTR_KPARAM_INFO
	.align		4
.L_23:
        /*0088*/ 	.byte	0x04, 0x17
        /*008a*/ 	.short	(.L_25 - .L_24)
.L_24:
        /*008c*/ 	.word	0x00000000
        /*0090*/ 	.short	0x0005
        /*0092*/ 	.short	0x0020
        /*0094*/ 	.byte	0x00, 0xf0, 0x11, 0x00


	//----- nvinfo : EIATTR_KPARAM_INFO
	.align		4
.L_25:
        /*0098*/ 	.byte	0x04, 0x17
        /*009a*/ 	.short	(.L_27 - .L_26)
.L_26:
        /*009c*/ 	.word	0x00000000
        /*00a0*/ 	.short	0x0004
        /*00a2*/ 	.short	0x001c
        /*00a4*/ 	.byte	0x00, 0xf0, 0x11, 0x00


	//----- nvinfo : EIATTR_KPARAM_INFO
	.align		4
.L_27:
        /*00a8*/ 	.byte	0x04, 0x17
        /*00aa*/ 	.short	(.L_29 - .L_28)
.L_28:
        /*00ac*/ 	.word	0x00000000
        /*00b0*/ 	.short	0x0003
        /*00b2*/ 	.short	0x0018
        /*00b4*/ 	.byte	0x00, 0xf0, 0x11, 0x00


	//----- nvinfo : EIATTR_KPARAM_INFO
	.align		4
.L_29:
        /*00b8*/ 	.byte	0x04, 0x17
        /*00ba*/ 	.short	(.L_31 - .L_30)
.L_30:
        /*00bc*/ 	.word	0x00000000
        /*00c0*/ 	.short	0x0002
        /*00c2*/ 	.short	0x0010
        /*00c4*/ 	.byte	0x00, 0xf4, 0x21, 0x00


	//----- nvinfo : EIATTR_KPARAM_INFO
	.align		4
.L_31:
        /*00c8*/ 	.byte	0x04, 0x17
        /*00ca*/ 	.short	(.L_33 - .L_32)
.L_32:
        /*00cc*/ 	.word	0x00000000
        /*00d0*/ 	.short	0x0001
        /*00d2*/ 	.short	0x0008
        /*00d4*/ 	.byte	0x00, 0xf4, 0x21, 0x00


	//----- nvinfo : EIATTR_KPARAM_INFO
	.align		4
.L_33:
        /*00d8*/ 	.byte	0x04, 0x17
        /*00da*/ 	.short	(.L_35 - .L_34)
.L_34:
        /*00dc*/ 	.word	0x00000000
        /*00e0*/ 	.short	0x0000
        /*00e2*/ 	.short	0x0000
        /*00e4*/ 	.byte	0x00, 0xf4, 0x21, 0x00


	//----- nvinfo : EIATTR_SPARSE_MMA_MASK
	.align		4
.L_35:
        /*00e8*/ 	.byte	0x03, 0x50
        /*00ea*/ 	.short	0x0000


	//----- nvinfo : EIATTR_MAXREG_COUNT
	.align		4
        /*00ec*/ 	.byte	0x03, 0x1b
        /*00ee*/ 	.short	0x00ff


	//----- nvinfo : EIATTR_NUM_BARRIERS
	.align		4
        /*00f0*/ 	.byte	0x02, 0x4c
        /*00f2*/ 	.byte	0x01
	.zero		1


	//----- nvinfo : EIATTR_ANNOTATIONS
	.align		4
        /*00f4*/ 	.byte	0x04, 0x55
        /*00f6*/ 	.short	(.L_37 - .L_36)


	//   ....[0]....
.L_36:
        /*00f8*/ 	.word	0x00000001
        /*00fc*/ 	.byte	0x20, 0x05, 0x00, 0x00, 0x01, 0x00, 0x00, 0x00, 0x30, 0x05, 0x00, 0x00, 0x01, 0x00, 0x00, 0x00
        /* <DEDUP_REMOVED lines=407> */
        /*1a7c*/ 	.byte	0xd0, 0xb9, 0x00, 0x00, 0x01, 0x00, 0x00, 0x00, 0x00, 0xba, 0x00, 0x00


	//----- nvinfo : EIATTR_MERCURY_ISA_VERSION
	.align		4
.L_37:
        /*1a88*/ 	.byte	0x03, 0x5f
        /*1a8a*/ 	.short	0x0101


	//----- nvinfo : EIATTR_EXIT_INSTR_OFFSETS
	.align		4
        /*1a8c*/ 	.byte	0x04, 0x1c
        /*1a8e*/ 	.short	(.L_39 - .L_38)


	//   ....[0]....
.L_38:
        /*1a90*/ 	.word	0x0000cab0


	//   ....[1]....
        /*1a94*/ 	.word	0x0000cad0


	//----- nvinfo : EIATTR_REQNTID
	.align		4
.L_39:
        /*1a98*/ 	.byte	0x04, 0x10
        /*1a9a*/ 	.short	(.L_41 - .L_40)
.L_40:
        /*1a9c*/ 	.word	0x00000100
        /*1aa0*/ 	.word	0x00000001
        /*1aa4*/ 	.word	0x00000001


	//----- nvinfo : EIATTR_CBANK_PARAM_SIZE
	.align		4
.L_41:
        /*1aa8*/ 	.byte	0x03, 0x19
        /*1aaa*/ 	.short	0x0050


	//----- nvinfo : EIATTR_PARAM_CBANK
	.align		4
        /*1aac*/ 	.byte	0x04, 0x0a
        /*1aae*/ 	.short	(.L_43 - .L_42)
	.align		4
.L_42:
        /*1ab0*/ 	.word	index@(.nv.constant0.matmul_kernel)
        /*1ab4*/ 	.short	0x0210
        /*1ab6*/ 	.short	0x0050


	//----- nvinfo : EIATTR_SW_WAR
	.align		4
.L_43:
        /*1ab8*/ 	.byte	0x04, 0x36
        /*1aba*/ 	.short	(.L_45 - .L_44)
.L_44:
        /*1abc*/ 	.word	0x00000008
.L_45:


//--------------------- .nv.callgraph             --------------------------
	.section	.nv.callgraph,"",@"SHT_CUDA_CALLGRAPH"
	.align	4
	.sectionentsize	8
	.align		4
        /*0000*/ 	.word	0x00000000
	.align		4
        /*0004*/ 	.word	0xffffffff
	.align		4
        /*0008*/ 	.word	0x00000000
	.align		4
        /*000c*/ 	.word	0xfffffffe
	.align		4
        /*0010*/ 	.word	0x00000000
	.align		4
        /*0014*/ 	.word	0xfffffffd
	.align		4
        /*0018*/ 	.word	0x00000000
	.align		4
        /*001c*/ 	.word	0xfffffffc


//--------------------- .text.matmul_kernel       --------------------------
	.section	.text.matmul_kernel,"ax",@progbits
	.align	128
        .global         matmul_kernel
        .type           matmul_kernel,@function
        .size           matmul_kernel,(.L_x_4 - matmul_kernel)
        .other          matmul_kernel,@"STO_CUDA_ENTRY STV_DEFAULT"
matmul_kernel:
.text.matmul_kernel:
[----:B------:R-:W0:Y:S08]  /*0000*/  LDC R1, c[0x0][0x28] ;  /* 0x00000a00ff017b82 */ /* 0x000e300000000800 */
[----:B------:R-:W1:Y:S01]  /*0010*/  LDC.64 R24, c[0x0][0x228] ;  /* 0x00008a00ff187b82 */ /* 0x000e620000000a00 */
[----:B------:R-:W2:Y:S01]  /*0020*/  S2R R5, SR_CTAID.X ;  /* 0x0000000000057919 */ /* 0x000ea20000002500 */
[----:B0-----:R-:W-:Y:S01]  /*0030*/  VIADD R1, R1, 0xfffffcb0 ;  /* 0xfffffcb001017836 */ /* 0x001fe20000000000 */
[----:B------:R-:W-:Y:S01]  /*0040*/  UMOV UR4, 0x400 ;  /* 0x0000040000047882 */ /* 0x000fe20000000000 */
[----:B------:R-:W-:Y:S01]  /*0050*/  ULDC.64 UR18, c[0x0][0x208] ;  /* 0x0000820000127ab9 */ /* 0x000fe20000000a00 */
[----:B------:R-:W0:Y:S03]  /*0060*/  S2R R56, SR_TID.X ;  /* 0x0000000000387919 */ /* 0x000e260000002100 */
[----:B------:R-:W3:Y:S08]  /*0070*/  LDC R18, c[0x0][0x230] ;  /* 0x00008c00ff127b82 */ /* 0x000ef00000000800 */
[----:B------:R-:W4:Y:S01]  /*0080*/  S2UR UR16, SR_CgaCtaId ;  /* 0x00000000001079c3 */ /* 0x000f220000008800 */
[----:B-1----:R-:W-:-:S05]  /*0090*/  VIADD R0, R25, 0x1f ;  /* 0x0000001f19007836 */ /* 0x002fca0000000000 */
[----:B------:R-:W-:Y:S01]  /*00a0*/  SHF.R.S32.HI R3, RZ, 0x1f, R0 ;  /* 0x0000001fff037819 */ /* 0x000fe20000011400 */
[----:B---3--:R-:W-:-:S03]  /*00b0*/  VIADD R18, R18, 0x7f ;  /* 0x0000007f12127836 */ /* 0x008fc60000000000 */
[----:B------:R-:W-:Y:S02]  /*00c0*/  LEA.HI R3, R3, R0, RZ, 0x5 ;  /* 0x0000000003037211 */ /* 0x000fe400078f28ff */
[----:B--2---:R-:W-:Y:S02]  /*00d0*/  IABS R8, R5 ;  /* 0x0000000500087213 */ /* 0x004fe40000000000 */
[----:B------:R-:W-:Y:S01]  /*00e0*/  SHF.R.S32.HI R3, RZ, 0x5, R3 ;  /* 0x00000005ff037819 */ /* 0x000fe20000011403 */
[----:B----4-:R-:W-:-:S04]  /*00f0*/  ULEA UR16, UR16, UR4, 0x18 ;  /* 0x0000000410107291 */ /* 0x010fc8000f8ec03f */
[----:B------:R-:W-:-:S05]  /*0100*/  IMAD.SHL.U32 R4, R3, 0x8, RZ ;  /* 0x0000000803047824 */ /* 0x000fca00078e00ff */
[-C--:B------:R-:W-:Y:S02]  /*0110*/  IABS R7, R4.reuse ;  /* 0x0000000400077213 */ /* 0x080fe40000000000 */
[----:B------:R-:W-:Y:S02]  /*0120*/  IABS R10, R4 ;  /* 0x00000004000a7213 */ /* 0x000fe40000000000 */
[----:B------:R-:W1:Y:S08]  /*0130*/  I2F.RP R0, R7 ;  /* 0x0000000700007306 */ /* 0x000e700000209400 */
[----:B-1----:R-:W1:Y:S02]  /*0140*/  MUFU.RCP R0, R0 ;  /* 0x0000000000007308 */ /* 0x002e640000001000 */
[----:B-1----:R-:W-:-:S02]  /*0150*/  VIADD R2, R0, 0xffffffe ;  /* 0x0ffffffe00027836 */ /* 0x002fc40000000000 */
[----:B------:R-:W-:-:S04]  /*0160*/  IMAD.MOV R0, RZ, RZ, -R10 ;  /* 0x000000ffff007224 */ /* 0x000fc800078e0a0a */
[----:B------:R1:W2:Y:S02]  /*0170*/  F2I.FTZ.U32.TRUNC.NTZ R3, R2 ;  /* 0x0000000200037305 */ /* 0x0002a4000021f000 */
[----:B-1----:R-:W-:Y:S02]  /*0180*/  IMAD.MOV.U32 R2, RZ, RZ, RZ ;  /* 0x000000ffff027224 */ /* 0x002fe400078e00ff */
[----:B--2---:R-:W-:-:S04]  /*0190*/  IMAD.MOV R6, RZ, RZ, -R3 ;  /* 0x000000ffff067224 */ /* 0x004fc800078e0a03 */
[----:B------:R-:W-:Y:S02]  /*01a0*/  IMAD R9, R6, R7, RZ ;  /* 0x0000000706097224 */ /* 0x000fe400078e02ff */
[----:B------:R-:W-:Y:S02]  /*01b0*/  IMAD.MOV.U32 R6, RZ, RZ, R8 ;  /* 0x000000ffff067224 */ /* 0x000fe400078e0008 */
[----:B------:R-:W-:-:S06]  /*01c0*/  IMAD.HI.U32 R3, R3, R9, R2 ;  /* 0x0000000903037227 */ /* 0x000fcc00078e0002 */
[----:B------:R-:W-:-:S04]  /*01d0*/  IMAD.HI.U32 R3, R3, R6, RZ ;  /* 0x0000000603037227 */ /* 0x000fc800078e00ff */
[----:B------:R-:W-:-:S05]  /*01e0*/  IMAD R0, R3, R0, R6 ;  /* 0x0000000003007224 */ /* 0x000fca00078e0206 */
[----:B------:R-:W-:-:S13]  /*01f0*/  ISETP.GT.U32.AND P1, PT, R7, R0, PT ;  /* 0x000000000700720c */ /* 0x000fda0003f24070 */
[----:B------:R-:W-:Y:S02]  /*0200*/  @!P1 IMAD.IADD R0, R0, 0x1, -R7 ;  /* 0x0000000100009824 */ /* 0x000fe400078e0a07 */
[----:B------:R-:W-:Y:S01]  /*0210*/  @!P1 VIADD R3, R3, 0x1 ;  /* 0x0000000103039836 */ /* 0x000fe20000000000 */
[----:B------:R-:W-:Y:S02]  /*0220*/  ISETP.NE.AND P1, PT, R4, RZ, PT ;  /* 0x000000ff0400720c */ /* 0x000fe40003f25270 */
[----:B------:R-:W-:Y:S02]  /*0230*/  ISETP.GE.U32.AND P0, PT, R0, R7, PT ;  /* 0x000000070000720c */ /* 0x000fe40003f06070 */
[----:B------:R-:W-:-:S04]  /*0240*/  LOP3.LUT R0, R5, R4, RZ, 0x3c, !PT ;  /* 0x0000000405007212 */ /* 0x000fc800078e3cff */
[----:B------:R-:W-:Y:S01]  /*0250*/  ISETP.GE.AND P2, PT, R0, RZ, PT ;  /* 0x000000ff0000720c */ /* 0x000fe20003f46270 */
[----:B------:R-:W-:-:S06]  /*0260*/  VIADD R0, R24, 0xff ;  /* 0x000000ff18007836 */ /* 0x000fcc0000000000 */
[----:B------:R-:W-:-:S04]  /*0270*/  @P0 VIADD R3, R3, 0x1 ;  /* 0x0000000103030836 */ /* 0x000fc80000000000 */
[----:B------:R-:W-:Y:S01]  /*0280*/  IMAD.MOV.U32 R2, RZ, RZ, R3 ;  /* 0x000000ffff027224 */ /* 0x000fe200078e0003 */
[----:B------:R-:W-:-:S03]  /*0290*/  SHF.R.S32.HI R3, RZ, 0x1f, R0 ;  /* 0x0000001fff037819 */ /* 0x000fc60000011400 */
[----:B------:R-:W-:Y:S01]  /*02a0*/  @!P2 IMAD.MOV R2, RZ, RZ, -R2 ;  /* 0x000000ffff02a224 */ /* 0x000fe200078e0a02 */
[----:B------:R-:W-:Y:S02]  /*02b0*/  @!P1 LOP3.LUT R2, RZ, R4, RZ, 0x33, !PT ;  /* 0x00000004ff029212 */ /* 0x000fe400078e33ff */
[----:B------:R-:W-:-:S03]  /*02c0*/  LEA.HI R3, R3, R0, RZ, 0x8 ;  /* 0x0000000003037211 */ /* 0x000fc600078f40ff */
[----:B------:R-:W-:Y:S02]  /*02d0*/  IMAD.SHL.U32 R6, R2, 0x8, RZ ;  /* 0x0000000802067824 */ /* 0x000fe400078e00ff */
[----:B------:R-:W-:-:S03]  /*02e0*/  IMAD.MOV R2, RZ, RZ, -R2 ;  /* 0x000000ffff027224 */ /* 0x000fc600078e0a02 */
[----:B------:R-:W-:Y:S01]  /*02f0*/  LEA.HI.SX32 R3, R3, -R6, 0x18 ;  /* 0x8000000603037211 */ /* 0x000fe200078fc2ff */
[----:B------:R-:W-:-:S03]  /*0300*/  IMAD R4, R4, R2, R5 ;  /* 0x0000000204047224 */ /* 0x000fc600078e0205 */
[----:B------:R-:W-:Y:S02]  /*0310*/  VIMNMX R11, R3, 0x8, PT ;  /* 0x00000008030b7848 */ /* 0x000fe40003fe0100 */
[----:B------:R-:W-:Y:S02]  /*0320*/  IABS R9, R4 ;  /* 0x0000000400097213 */ /* 0x000fe40000000000 */
[----:B------:R-:W-:-:S04]  /*0330*/  IABS R7, R11 ;  /* 0x0000000b00077213 */ /* 0x000fc80000000000 */
[----:B------:R-:W1:Y:S08]  /*0340*/  I2F.RP R0, R7 ;  /* 0x0000000700007306 */ /* 0x000e700000209400 */
[----:B-1----:R-:W1:Y:S02]  /*0350*/  MUFU.RCP R0, R0 ;  /* 0x0000000000007308 */ /* 0x002e640000001000 */
[----:B-1----:R-:W-:-:S06]  /*0360*/  VIADD R3, R0, 0xffffffe ;  /* 0x0ffffffe00037836 */ /* 0x002fcc0000000000 */
[----:B------:R-:W1:Y:S02]  /*0370*/  F2I.FTZ.U32.TRUNC.NTZ R3, R3 ;  /* 0x0000000300037305 */ /* 0x000e64000021f000 */
[----:B-1----:R-:W-:-:S04]  /*0380*/  IMAD.MOV R8, RZ, RZ, -R3 ;  /* 0x000000ffff087224 */ /* 0x002fc800078e0a03 */
[----:B------:R-:W-:Y:S01]  /*0390*/  IMAD.MOV.U32 R2, RZ, RZ, R8 ;  /* 0x000000ffff027224 */ /* 0x000fe200078e0008 */
[----:B------:R-:W-:-:S03]  /*03a0*/  IABS R8, R11 ;  /* 0x0000000b00087213 */ /* 0x000fc60000000000 */
[----:B------:R-:W-:Y:S02]  /*03b0*/  IMAD R5, R2, R7, RZ ;  /* 0x0000000702057224 */ /* 0x000fe400078e02ff */
[----:B------:R-:W-:Y:S02]  /*03c0*/  IMAD.MOV.U32 R2, RZ, RZ, RZ ;  /* 0x000000ffff027224 */ /* 0x000fe400078e00ff */
[----:B------:R-:W-:Y:S02]  /*03d0*/  IMAD.MOV R0, RZ, RZ, -R8 ;  /* 0x000000ffff007224 */ /* 0x000fe400078e0a08 */
        /* <DEDUP_REMOVED lines=8> */
[----:B------:R-:W-:Y:S02]  /*0460*/  LOP3.LUT R0, R4, R11, RZ, 0x3c, !PT ;  /* 0x0000000b04007212 */ /* 0x000fe400078e3cff */
[----:B0-----:R-:W-:Y:S02]  /*0470*/  LOP3.LUT R7, R56, 0xff, RZ, 0xc0, !PT ;  /* 0x000000ff38077812 */ /* 0x001fe400078ec0ff */
[----:B------:R-:W-:-:S07]  /*0480*/  ISETP.GE.AND P2, PT, R0, RZ, PT ;  /* 0x000000ff0000720c */ /* 0x000fce0003f46270 */
[----:B------:R-:W-:Y:S01]  /*0490*/  @P0 VIADD R2, R2, 0x1 ;  /* 0x0000000102020836 */ /* 0x000fe20000000000 */
[----:B------:R-:W-:-:S05]  /*04a0*/  ISETP.GT.AND P0, PT, R18, 0x7f, PT ;  /* 0x0000007f1200780c */ /* 0x000fca0003f04270 */
[----:B------:R-:W-:Y:S01]  /*04b0*/  @!P2 IMAD.MOV R2, RZ, RZ, -R2 ;  /* 0x000000ffff02a224 */ /* 0x000fe200078e0a02 */
[----:B------:R-:W-:-:S05]  /*04c0*/  @!P1 LOP3.LUT R2, RZ, R11, RZ, 0x33, !PT ;  /* 0x0000000bff029212 */ /* 0x000fca00078e33ff */
[----:B------:R-:W-:Y:S02]  /*04d0*/  IMAD.MOV R0, RZ, RZ, -R2 ;  /* 0x000000ffff007224 */ /* 0x000fe400078e0a02 */
[----:B------:R-:W-:Y:S02]  /*04e0*/  IMAD.SHL.U32 R12, R2, 0x20, RZ ;  /* 0x00000020020c7824 */ /* 0x000fe400078e00ff */
[----:B------:R-:W-:-:S04]  /*04f0*/  IMAD R0, R11, R0, R4 ;  /* 0x000000000b007224 */ /* 0x000fc800078e0204 */
[----:B------:R-:W-:-:S04]  /*0500*/  IMAD.IADD R0, R6, 0x1, R0 ;  /* 0x0000000106007824 */ /* 0x000fc800078e0200 */
[----:B------:R-:W-:-:S05]  /*0510*/  IMAD R20, R0, 0x100, R7 ;  /* 0x0000010000147824 */ /* 0x000fca00078e0207 */
[----:B------:R0:W-:Y:S04]  /*0520*/  STL [R1+0x340], R20 ;  /* 0x0003401401007387 */ /* 0x0001e80000100800 */
[----:B------:R0:W-:Y:S01]  /*0530*/  STL [R1+0x318], R12 ;  /* 0x0003180c01007387 */ /* 0x0001e20000100800 */
[----:B------:R-:W-:Y:S05]  /*0540*/  @P0 BRA `(.L_x_0) ;  /* 0x00000000004c0947 */ /* 0x000fea0003800000 */
[----:B------:R-:W-:Y:S01]  /*0550*/  IMAD.SHL.U32 R0, R56, 0x10, RZ ;  /* 0x0000001038007824 */ /* 0x000fe200078e00ff */
[----:B------:R-:W-:Y:S02]  /*0560*/  CS2R R40, SRZ ;  /* 0x0000000000287805 */ /* 0x000fe4000001ff00 */
[----:B------:R-:W-:Y:S02]  /*0570*/  CS2R R42, SRZ ;  /* 0x00000000002a7805 */ /* 0x000fe4000001ff00 */
[----:B------:R-:W-:Y:S02]  /*0580*/  CS2R R44, SRZ ;  /* 0x00000000002c7805 */ /* 0x000fe4000001ff00 */
[----:B------:R-:W-:Y:S01]  /*0590*/  CS2R R46, SRZ ;  /* 0x00000000002e7805 */ /* 0x000fe2000001ff00 */
[----:B------:R1:W-:Y:S01]  /*05a0*/  STL [R1+0x344], R0 ;  /* 0x0003440001007387 */ /* 0x0003e20000100800 */
[----:B------:R-:W-:Y:S02]  /*05b0*/  CS2R R48, SRZ ;  /* 0x0000000000307805 */ /* 0x000fe4000001ff00 */
[----:B------:R-:W-:-:S02]  /*05c0*/  CS2R R50, SRZ ;  /* 0x0000000000327805 */ /* 0x000fc4000001ff00 */
[----:B------:R-:W-:Y:S02]  /*05d0*/  CS2R R52, SRZ ;  /* 0x0000000000347805 */ /* 0x000fe4000001ff00 */
[----:B------:R-:W-:Y:S02]  /*05e0*/  CS2R R54, SRZ ;  /* 0x0000000000367805 */ /* 0x000fe4000001ff00 */
[----:B------:R-:W-:Y:S02]  /*05f0*/  CS2R R24, SRZ ;  /* 0x0000000000187805 */ /* 0x000fe4000001ff00 */
[----:B------:R-:W-:Y:S02]  /*0600*/  CS2R R26, SRZ ;  /* 0x00000000001a7805 */ /* 0x000fe4000001ff00 */
[----:B------:R-:W-:Y:S02]  /*0610*/  CS2R R28, SRZ ;  /* 0x00000000001c7805 */ /* 0x000fe4000001ff00 */
[----:B------:R-:W-:-:S02]  /*0620*/  CS2R R30, SRZ ;  /* 0x00000000001e7805 */ /* 0x000fc4000001ff00 */
[----:B------:R-:W-:Y:S02]  /*0630*/  CS2R R32, SRZ ;  /* 0x0000000000207805 */ /* 0x000fe4000001ff00 */
[----:B------:R-:W-:Y:S02]  /*0640*/  CS2R R34, SRZ ;  /* 0x0000000000227805 */ /* 0x000fe4000001ff00 */
[----:B------:R-:W-:Y:S02]  /*0650*/  CS2R R36, SRZ ;  /* 0x0000000000247805 */ /* 0x000fe4000001ff00 */
[----:B------:R-:W-:Y:S01]  /*0660*/  CS2R R38, SRZ ;  /* 0x0000000000267805 */ /* 0x000fe2000001ff00 */
[----:B-1----:R-:W-:Y:S06]  /*0670*/  BRA `(.L_x_1) ;  /* 0x000000b000c07947 */ /* 0x002fec0003800000 */
.L_x_0:
[----:B------:R-:W-:Y:S01]  /*0680*/  IABS R11, R24 ;  /* 0x00000018000b7213 */ /* 0x000fe20000000000 */
[----:B------:R-:W-:Y:S01]  /*0690*/  IMAD.SHL.U32 R14, R56, 0x10, RZ ;  /* 0x00000010380e7824 */ /* 0x000fe200078e00ff */
[----:B------:R-:W-:Y:S01]  /*06a0*/  IABS R22, R25 ;  /* 0x0000001900167213 */ /* 0x000fe20000000000 */
[----:B------:R-:W-:Y:S01]  /*06b0*/  ULDC UR17, c[0x0][0x23c] ;  /* 0x00008f0000117ab9 */ /* 0x000fe20000000800 */
[----:B------:R-:W1:Y:S01]  /*06c0*/  I2F.RP R0, R11 ;  /* 0x0000000b00007306 */ /* 0x000e620000209400 */
[----:B------:R-:W-:Y:S01]  /*06d0*/  ISETP.GE.AND P2, PT, R20, RZ, PT ;  /* 0x000000ff1400720c */ /* 0x000fe20003f46270 */
[----:B------:R2:W-:Y:S01]  /*06e0*/  STL [R1+0x344], R14 ;  /* 0x0003440e01007387 */ /* 0x0005e20000100800 */
[----:B------:R-:W-:Y:S01]  /*06f0*/  SHF.R.U32.HI R10, RZ, 0x5, R56 ;  /* 0x00000005ff0a7819 */ /* 0x000fe20000011638 */
[----:B------:R-:W-:Y:S01]  /*0700*/  ULDC.64 UR4, c[0x0][0x218] ;  /* 0x0000860000047ab9 */ /* 0x000fe20000000a00 */
[----:B------:R-:W-:Y:S01]  /*0710*/  ISETP.NE.AND P6, PT, R24, RZ, PT ;  /* 0x000000ff1800720c */ /* 0x000fe20003fc5270 */
[----:B------:R-:W-:Y:S01]  /*0720*/  ULDC.64 UR6, c[0x0][0x210] ;  /* 0x0000840000067ab9 */ /* 0x000fe20000000a00 */
[----:B------:R-:W-:Y:S01]  /*0730*/  R2UR UR24, R10 ;  /* 0x000000000a1872ca */ /* 0x000fe200000e0000 */
[----:B------:R-:W3:Y:S01]  /*0740*/  I2F.RP R6, R22 ;  /* 0x0000001600067306 */ /* 0x000ee20000209400 */
[----:B------:R-:W-:Y:S01]  /*0750*/  LOP3.LUT R57, R56, 0x7f, RZ, 0xc0, !PT ;  /* 0x0000007f38397812 */ /* 0x000fe200078ec0ff */
[----:B------:R-:W-:Y:S01]  /*0760*/  IMAD.MOV.U32 R66, RZ, RZ, RZ ;  /* 0x000000ffff427224 */ /* 0x000fe200078e00ff */
[----:B------:R-:W-:-:S02]  /*0770*/  CS2R R40, SRZ ;  /* 0x0000000000287805 */ /* 0x000fc4000001ff00 */
[----:B------:R-:W-:Y:S02]  /*0780*/  CS2R R42, SRZ ;  /* 0x00000000002a7805 */ /* 0x000fe4000001ff00 */
[----:B------:R-:W-:Y:S02]  /*0790*/  CS2R R44, SRZ ;  /* 0x00000000002c7805 */ /* 0x000fe4000001ff00 */
[----:B------:R-:W-:Y:S02]  /*07a0*/  CS2R R46, SRZ ;  /* 0x00000000002e7805 */ /* 0x000fe4000001ff00 */
[----:B------:R-:W-:Y:S01]  /*07b0*/  CS2R R48, SRZ ;  /* 0x0000000000307805 */ /* 0x000fe2000001ff00 */
[----:B-1----:R-:W1:Y:S01]  /*07c0*/  MUFU.RCP R0, R0 ;  /* 0x0000000000007308 */ /* 0x002e620000001000 */
[----:B------:R-:W-:Y:S02]  /*07d0*/  CS2R R50, SRZ ;  /* 0x0000000000327805 */ /* 0x000fe4000001ff00 */
[----:B------:R-:W-:-:S02]  /*07e0*/  CS2R R52, SRZ ;  /* 0x0000000000347805 */ /* 0x000fc4000001ff00 */
[----:B------:R-:W-:Y:S01]  /*07f0*/  CS2R R54, SRZ ;  /* 0x0000000000367805 */ /* 0x000fe2000001ff00 */
[----:B------:R-:W-:Y:S02]  /*0800*/  UMOV UR11, 0x40000040 ;  /* 0x40000040000b7882 */ /* 0x000fe40000000000 */
[----:B---3--:R-:W3:Y:S01]  /*0810*/  MUFU.RCP R6, R6 ;  /* 0x0000000600067308 */ /* 0x008ee20000001000 */
[----:B-1----:R-:W-:Y:S01]  /*0820*/  VIADD R2, R0, 0xffffffe ;  /* 0x0ffffffe00027836 */ /* 0x002fe20000000000 */
[----:B------:R-:W-:-:S06]  /*0830*/  SHF.R.U32.HI R0, RZ, 0x7, R56 ;  /* 0x00000007ff007819 */ /* 0x000fcc0000011638 */
[----:B------:R1:W4:Y:S01]  /*0840*/  F2I.FTZ.U32.TRUNC.NTZ R3, R2 ;  /* 0x0000000200037305 */ /* 0x000322000021f000 */
[----:B------:R-:W-:Y:S01]  /*0850*/  SGXT.U32 R0, R0, 0x1 ;  /* 0x000000010000781a */ /* 0x000fe20000000000 */
[----:B---3--:R-:W-:Y:S01]  /*0860*/  VIADD R4, R6, 0xffffffe ;  /* 0x0ffffffe06047836 */ /* 0x008fe20000000000 */
[----:B------:R-:W-:Y:S02]  /*0870*/  IABS R6, R20 ;  /* 0x0000001400067213 */ /* 0x000fe40000000000 */
[----:B------:R-:W-:-:S03]  /*0880*/  LOP3.LUT R26, R12, R0, RZ, 0xfc, !PT ;  /* 0x000000000c1a7212 */ /* 0x000fc600078efcff */
[----:B------:R3:W5:Y:S01]  /*0890*/  F2I.FTZ.U32.TRUNC.NTZ R5, R4 ;  /* 0x0000000400057305 */ /* 0x000762000021f000 */
[----:B-1----:R-:W-:Y:S01]  /*08a0*/  IMAD.MOV.U32 R2, RZ, RZ, RZ ;  /* 0x000000ffff027224 */ /* 0x002fe200078e00ff */
[C---:B------:R-:W-:Y:S02]  /*08b0*/  LOP3.LUT R16, R26.reuse, 0x16, RZ, 0xfc, !PT ;  /* 0x000000161a107812 */ /* 0x040fe400078efcff */
[----:B0-----:R-:W-:Y:S01]  /*08c0*/  LOP3.LUT R12, R26, 0x1a, RZ, 0xfc, !PT ;  /* 0x0000001a1a0c7812 */ /* 0x001fe200078efcff */
[----:B----4-:R-:W-:Y:S01]  /*08d0*/  IMAD.MOV R8, RZ, RZ, -R3 ;  /* 0x000000ffff087224 */ /* 0x010fe200078e0a03 */
[----:B------:R-:W-:Y:S01]  /*08e0*/  IABS R19, R16 ;  /* 0x0000001000137213 */ /* 0x000fe20000000000 */
[----:B---3--:R-:W-:Y:S01]  /*08f0*/  IMAD.MOV.U32 R4, RZ, RZ, RZ ;  /* 0x000000ffff047224 */ /* 0x008fe200078e00ff */
[----:B------:R-:W-:Y:S01]  /*0900*/  IABS R15, R12 ;  /* 0x0000000c000f7213 */ /* 0x000fe20000000000 */
[----:B------:R-:W-:Y:S01]  /*0910*/  IMAD R9, R8, R11, RZ ;  /* 0x0000000b08097224 */ /* 0x000fe200078e02ff */
[----:B------:R-:W-:-:S02]  /*0920*/  LOP3.LUT R28, R26, 0x12, RZ, 0xfc, !PT ;  /* 0x000000121a1c7812 */ /* 0x000fc400078efcff */
[----:B------:R-:W-:Y:S01]  /*0930*/  LOP3.LUT R29, R26, 0x10, RZ, 0xfc, !PT ;  /* 0x000000101a1d7812 */ /* 0x000fe200078efcff */
[----:B------:R-:W-:Y:S01]  /*0940*/  IMAD.HI.U32 R3, R3, R9, R2 ;  /* 0x0000000903037227 */ /* 0x000fe200078e0002 */
[----:B------:R-:W-:Y:S02]  /*0950*/  SHF.R.S32.HI R9, RZ, 0x1f, R18 ;  /* 0x0000001fff097819 */ /* 0x000fe40000011412 */
[----:B------:R-:W-:Y:S01]  /*0960*/  LOP3.LUT R2, R14, 0x70, RZ, 0xc0, !PT ;  /* 0x000000700e027812 */ /* 0x000fe200078ec0ff */
[----:B-----5:R-:W-:Y:S01]  /*0970*/  IMAD.MOV R13, RZ, RZ, -R5 ;  /* 0x000000ffff0d7224 */ /* 0x020fe200078e0a05 */
[----:B------:R-:W-:Y:S01]  /*0980*/  LEA.HI R18, R9, R18, RZ, 0x7 ;  /* 0x0000001209127211 */ /* 0x000fe200078f38ff */
[----:B------:R-:W-:Y:S01]  /*0990*/  IMAD.HI.U32 R3, R3, R6, RZ ;  /* 0x0000000603037227 */ /* 0x000fe200078e00ff */
[C---:B--2---:R-:W-:Y:S02]  /*09a0*/  LOP3.LUT R14, R26.reuse, 0x18, RZ, 0xfc, !PT ;  /* 0x000000181a0e7812 */ /* 0x044fe400078efcff */
[C---:B------:R-:W-:Y:S01]  /*09b0*/  LOP3.LUT R30, R26.reuse, 0xe, RZ, 0xfc, !PT ;  /* 0x0000000e1a1e7812 */ /* 0x040fe200078efcff */
[----:B------:R-:W-:Y:S01]  /*09c0*/  IMAD.MOV R3, RZ, RZ, -R3 ;  /* 0x000000ffff037224 */ /* 0x000fe200078e0a03 */
[----:B------:R-:W-:Y:S01]  /*09d0*/  IABS R17, R14 ;  /* 0x0000000e00117213 */ /* 0x000fe20000000000 */
[----:B------:R-:W-:Y:S01]  /*09e0*/  IMAD R9, R13, R22, RZ ;  /* 0x000000160d097224 */ /* 0x000fe200078e02ff */
[C---:B------:R-:W-:Y:S01]  /*09f0*/  LOP3.LUT R31, R26.reuse, 0xc, RZ, 0xfc, !PT ;  /* 0x0000000c1a1f7812 */ /* 0x040fe200078efcff */
[----:B------:R-:W-:Y:S01]  /*0a00*/  IMAD R0, R11, R3, R6 ;  /* 0x000000030b007224 */ /* 0x000fe200078e0206 */
[C---:B------:R-:W-:Y:S01]  /*0a10*/  LOP3.LUT R3, R26.reuse, 0x1c, RZ, 0xfc, !PT ;  /* 0x0000001c1a037812 */ /* 0x040fe200078efcff */
[----:B------:R-:W-:Y:S01]  /*0a20*/  IMAD R138, R7, 0x80, R2 ;  /* 0x00000080078a7824 */ /* 0x000fe200078e0202 */
[----:B------:R-:W-:Y:S01]  /*0a30*/  LOP3.LUT R2, R26, 0x1e, RZ, 0xfc, !PT ;  /* 0x0000001e1a027812 */ /* 0x000fe200078efcff */
[----:B------:R-:W-:Y:S01]  /*0a40*/  IMAD.HI.U32 R4, R5, R9, R4 ;  /* 0x0000000905047227 */ /* 0x000fe200078e0004 */
[----:B------:R-:W-:-:S02]  /*0a50*/  ISETP.GT.U32.AND P0, PT, R11, R0, PT ;  /* 0x000000000b00720c */ /* 0x000fc40003f04070 */
[----:B------:R-:W-:Y:S01]  /*0a60*/  IABS R9, R2 ;  /* 0x0000000200097213 */ /* 0x000fe20000000000 */
[----:B------:R-:W-:Y:S01]  /*0a70*/  STL [R1+0x31c], R138 ;  /* 0x00031c8a01007387 */ /* 0x000fe20000100800 */
[----:B------:R-:W-:Y:S01]  /*0a80*/  ISETP.GE.AND P5, PT, R2, RZ, PT ;  /* 0x000000ff0200720c */ /* 0x000fe20003fa6270 */
[C---:B------:R-:W-:Y:S01]  /*0a90*/  IMAD.HI.U32 R6, R4.reuse, R17, RZ ;  /* 0x0000001104067227 */ /* 0x040fe200078e00ff */
[----:B------:R-:W-:Y:S02]  /*0aa0*/  IABS R13, R3 ;  /* 0x00000003000d7213 */ /* 0x000fe40000000000 */
[----:B------:R-:W-:Y:S01]  /*0ab0*/  ISETP.GE.AND P3, PT, R3, RZ, PT ;  /* 0x000000ff0300720c */ /* 0x000fe20003f66270 */
[----:B------:R-:W-:Y:S01]  /*0ac0*/  IMAD.HI.U32 R2, R4, R9, RZ ;  /* 0x0000000904027227 */ /* 0x000fe200078e00ff */
[C---:B------:R-:W-:Y:S02]  /*0ad0*/  LOP3.LUT R32, R26.reuse, 0xa, RZ, 0xfc, !PT ;  /* 0x0000000a1a207812 */ /* 0x040fe400078efcff */
[----:B------:R-:W-:Y:S01]  /*0ae0*/  LOP3.LUT R33, R26, 0x8, RZ, 0xfc, !PT ;  /* 0x000000081a217812 */ /* 0x000fe200078efcff */
[----:B------:R-:W-:Y:S01]  /*0af0*/  @!P0 IMAD.IADD R0, R0, 0x1, -R11 ;  /* 0x0000000100008824 */ /* 0x000fe200078e0a0b */
[C---:B------:R-:W-:Y:S01]  /*0b00*/  LOP3.LUT R34, R26.reuse, 0x6, RZ, 0xfc, !PT ;  /* 0x000000061a227812 */ /* 0x040fe200078efcff */
[----:B------:R-:W-:Y:S01]  /*0b10*/  IMAD.MOV R2, RZ, RZ, -R2 ;  /* 0x000000ffff027224 */ /* 0x000fe200078e0a02 */
[----:B------:R-:W-:Y:S01]  /*0b20*/  LOP3.LUT R35, R26, 0x4, RZ, 0xfc, !PT ;  /* 0x000000041a237812 */ /* 0x000fe200078efcff */
[----:B------:R-:W-:Y:S01]  /*0b30*/  IMAD.HI.U32 R3, R4, R13, RZ ;  /* 0x0000000d04037227 */ /* 0x000fe200078e00ff */
[----:B------:R-:W-:-:S02]  /*0b40*/  ISETP.GT.U32.AND P0, PT, R11, R0, PT ;  /* 0x000000000b00720c */ /* 0x000fc40003f04070 */
[----:B------:R-:W-:Y:S01]  /*0b50*/  IABS R21, R34 ;  /* 0x0000002200157213 */ /* 0x000fe20000000000 */
[----:B------:R-:W-:Y:S01]  /*0b60*/  IMAD R2, R22, R2, R9 ;  /* 0x0000000216027224 */ /* 0x000fe200078e0209 */
[----:B------:R-:W-:Y:S01]  /*0b70*/  IABS R23, R35 ;  /* 0x0000002300177213 */ /* 0x000fe20000000000 */
[----:B------:R-:W-:Y:S01]  /*0b80*/  IMAD.HI.U32 R7, R4, R19, RZ ;  /* 0x0000001304077227 */ /* 0x000fe200078e00ff */
[----:B------:R-:W-:Y:S02]  /*0b90*/  LOP3.LUT R36, R26, 0x2, RZ, 0xfc, !PT ;  /* 0x000000021a247812 */ /* 0x000fe400078efcff */
[----:B------:R-:W-:Y:S01]  /*0ba0*/  ISETP.GT.U32.AND P4, PT, R22, R2, PT ;  /* 0x000000021600720c */ /* 0x000fe20003f84070 */
[----:B------:R-:W-:Y:S01]  /*0bb0*/  IMAD.HI.U32 R5, R4, R15, RZ ;  /* 0x0000000f04057227 */ /* 0x000fe200078e00ff */
[----:B------:R-:W-:Y:S02]  /*0bc0*/  IABS R27, R26 ;  /* 0x0000001a001b7213 */ /* 0x000fe40000000000 */
[----:B------:R-:W-:Y:S01]  /*0bd0*/  SHF.R.S32.HI R18, RZ, 0x7, R18 ;  /* 0x00000007ff127819 */ /* 0x000fe20000011412 */
[----:B------:R-:W-:-:S02]  /*0be0*/  IMAD.MOV R9, RZ, RZ, -R6 ;  /* 0x000000ffff097224 */ /* 0x000fc400078e0a06 */
[----:B------:R-:W-:Y:S02]  /*0bf0*/  IMAD.MOV R3, RZ, RZ, -R3 ;  /* 0x000000ffff037224 */ /* 0x000fe400078e0a03 */
[----:B------:R-:W-:Y:S01]  /*0c00*/  IMAD.MOV R10, RZ, RZ, -R7 ;  /* 0x000000ffff0a7224 */ /* 0x000fe200078e0a07 */
[----:B------:R0:W-:Y:S01]  /*0c10*/  STL [R1+0x320], R18 ;  /* 0x0003201201007387 */ /* 0x0001e20000100800 */
[----:B------:R-:W-:Y:S02]  /*0c20*/  IMAD.MOV R8, RZ, RZ, -R5 ;  /* 0x000000ffff087224 */ /* 0x000fe400078e0a05 */
[----:B------:R-:W-:Y:S01]  /*0c30*/  IMAD R7, R22, R9, R17 ;  /* 0x0000000916077224 */ /* 0x000fe200078e0211 */
[----:B------:R-:W-:Y:S01]  /*0c40*/  IABS R17, R32 ;  /* 0x0000002000117213 */ /* 0x000fe20000000000 */
[----:B------:R-:W-:Y:S02]  /*0c50*/  @!P0 IMAD.IADD R0, R0, 0x1, -R11 ;  /* 0x0000000100008824 */ /* 0x000fe400078e0a0b */
[C---:B------:R-:W-:Y:S01]  /*0c60*/  IMAD R5, R22.reuse, R3, R13 ;  /* 0x0000000316057224 */ /* 0x040fe200078e020d */
[----:B------:R-:W-:Y:S01]  /*0c70*/  IABS R13, R28 ;  /* 0x0000001c000d7213 */ /* 0x000fe20000000000 */
[----:B------:R-:W-:Y:S01]  /*0c80*/  @!P2 IMAD.MOV R0, RZ, RZ, -R0 ;  /* 0x000000ffff00a224 */ /* 0x000fe200078e0a00 */
[----:B------:R-:W-:Y:S01]  /*0c90*/  ISETP.GT.U32.AND P2, PT, R22, R7, PT ;  /* 0x000000071600720c */ /* 0x000fe20003f44070 */
[----:B------:R-:W-:Y:S01]  /*0ca0*/  @!P4 IMAD.IADD R2, R2, 0x1, -R22 ;  /* 0x000000010202c824 */ /* 0x000fe200078e0a16 */
[C---:B------:R-:W-:Y:S01]  /*0cb0*/  ISETP.GT.U32.AND P1, PT, R22.reuse, R5, PT ;  /* 0x000000051600720c */ /* 0x040fe20003f24070 */
[----:B------:R-:W-:Y:S01]  /*0cc0*/  IMAD R6, R22, R8, R15 ;  /* 0x0000000816067224 */ /* 0x000fe200078e020f */
[----:B------:R-:W-:Y:S01]  /*0cd0*/  @!P6 LOP3.LUT R0, RZ, R24, RZ, 0x33, !PT ;  /* 0x00000018ff00e212 */ /* 0x000fe200078e33ff */
[----:B------:R-:W-:Y:S01]  /*0ce0*/  IMAD.HI.U32 R9, R4, R13, RZ ;  /* 0x0000000d04097227 */ /* 0x000fe200078e00ff */
[----:B------:R-:W-:-:S02]  /*0cf0*/  ISETP.GT.U32.AND P6, PT, R22, R2, PT ;  /* 0x000000021600720c */ /* 0x000fc40003fc4070 */
[C---:B------:R-:W-:Y:S01]  /*0d00*/  ISETP.GT.U32.AND P0, PT, R22.reuse, R6, PT ;  /* 0x000000061600720c */ /* 0x040fe20003f04070 */
[----:B------:R-:W-:Y:S01]  /*0d10*/  IMAD R8, R22, R10, R19 ;  /* 0x0000000a16087224 */ /* 0x000fe200078e0213 */
[----:B------:R-:W-:Y:S01]  /*0d20*/  LOP3.LUT R15, R26, 0x14, RZ, 0xfc, !PT ;  /* 0x000000141a0f7812 */ /* 0x000fe200078efcff */
[----:B------:R-:W-:Y:S01]  /*0d30*/  IMAD.MOV R10, RZ, RZ, -R9 ;  /* 0x000000ffff0a7224 */ /* 0x000fe200078e0a09 */
[----:B------:R-:W-:Y:S01]  /*0d40*/  IABS R19, R33 ;  /* 0x0000002100137213 */ /* 0x000fe20000000000 */
[--C-:B------:R-:W-:Y:S01]  /*0d50*/  @!P2 IMAD.IADD R7, R7, 0x1, -R22.reuse ;  /* 0x000000010707a824 */ /* 0x100fe200078e0a16 */
[----:B------:R-:W-:Y:S01]  /*0d60*/  IABS R11, R15 ;  /* 0x0000000f000b7213 */ /* 0x000fe20000000000 */
[--C-:B------:R-:W-:Y:S01]  /*0d70*/  @!P1 IMAD.IADD R5, R5, 0x1, -R22.reuse ;  /* 0x0000000105059824 */ /* 0x100fe200078e0a16 */
[C---:B------:R-:W-:Y:S01]  /*0d80*/  ISETP.GT.U32.AND P4, PT, R22.reuse, R8, PT ;  /* 0x000000081600720c */ /* 0x040fe20003f84070 */
[----:B------:R-:W-:Y:S01]  /*0d90*/  IMAD R10, R22, R10, R13 ;  /* 0x0000000a160a7224 */ /* 0x000fe200078e020d */
[----:B------:R-:W-:Y:S01]  /*0da0*/  ISETP.GE.AND P1, PT, R12, RZ, PT ;  /* 0x000000ff0c00720c */ /* 0x000fe20003f26270 */
[--C-:B------:R-:W-:Y:S01]  /*0db0*/  @!P6 IMAD.IADD R2, R2, 0x1, -R22.reuse ;  /* 0x000000010202e824 */ /* 0x100fe200078e0a16 */
[----:B------:R-:W-:Y:S01]  /*0dc0*/  ISETP.GT.U32.AND P6, PT, R22, R7, PT ;  /* 0x000000071600720c */ /* 0x000fe20003fc4070 */
[----:B------:R-:W-:Y:S01]  /*0dd0*/  @!P0 IMAD.IADD R6, R6, 0x1, -R22 ;  /* 0x0000000106068824 */ /* 0x000fe200078e0a16 */
[----:B------:R-:W-:Y:S01]  /*0de0*/  ISETP.GT.U32.AND P0, PT, R22, R5, PT ;  /* 0x000000051600720c */ /* 0x000fe20003f04070 */
[----:B------:R-:W-:Y:S01]  /*0df0*/  IMAD.HI.U32 R3, R4, R11, RZ ;  /* 0x0000000b04037227 */ /* 0x000fe200078e00ff */
[----:B------:R-:W-:-:S02]  /*0e00*/  IABS R13, R30 ;  /* 0x0000001e000d7213 */ /* 0x000fc40000000000 */
[----:B------:R-:W-:Y:S01]  /*0e10*/  ISETP.GT.U32.AND P2, PT, R22, R6, PT ;  /* 0x000000061600720c */ /* 0x000fe20003f44070 */
[----:B------:R-:W-:Y:S02]  /*0e20*/  IMAD.MOV R3, RZ, RZ, -R3 ;  /* 0x000000ffff037224 */ /* 0x000fe400078e0a03 */
[--C-:B------:R-:W-:Y:S02]  /*0e30*/  @!P4 IMAD.IADD R8, R8, 0x1, -R22.reuse ;  /* 0x000000010808c824 */ /* 0x100fe400078e0a16 */
[C---:B------:R-:W-:Y:S01]  /*0e40*/  IMAD R9, R22.reuse, R3, R11 ;  /* 0x0000000316097224 */ /* 0x040fe200078e020b */
[----:B------:R-:W-:Y:S01]  /*0e50*/  IABS R11, R29 ;  /* 0x0000001d000b7213 */ /* 0x000fe20000000000 */
[--C-:B------:R-:W-:Y:S01]  /*0e60*/  @!P6 IMAD.IADD R7, R7, 0x1, -R22.reuse ;  /* 0x000000010707e824 */ /* 0x100fe200078e0a16 */
[C---:B------:R-:W-:Y:S01]  /*0e70*/  ISETP.GT.U32.AND P6, PT, R22.reuse, R10, PT ;  /* 0x0000000a1600720c */ /* 0x040fe20003fc4070 */
[----:B------:R-:W-:Y:S01]  /*0e80*/  @!P0 IMAD.IADD R5, R5, 0x1, -R22 ;  /* 0x0000000105058824 */ /* 0x000fe200078e0a16 */
[----:B------:R-:W-:Y:S01]  /*0e90*/  ISETP.GT.U32.AND P0, PT, R22, R9, PT ;  /* 0x000000091600720c */ /* 0x000fe20003f04070 */
[----:B------:R-:W-:Y:S01]  /*0ea0*/  IMAD.HI.U32 R3, R4, R11, RZ ;  /* 0x0000000b04037227 */ /* 0x000fe200078e00ff */
[----:B------:R-:W-:-:S03]  /*0eb0*/  ISETP.GT.U32.AND P4, PT, R22, R8, PT ;  /* 0x000000081600720c */ /* 0x000fc60003f84070 */
[----:B------:R-:W-:Y:S02]  /*0ec0*/  IMAD.MOV R12, RZ, RZ, -R3 ;  /* 0x000000ffff0c7224 */ /* 0x000fe400078e0a03 */
[----:B------:R-:W-:-:S04]  /*0ed0*/  IMAD.HI.U32 R3, R4, R13, RZ ;  /* 0x0000000d04037227 */ /* 0x000fc800078e00ff */
[----:B------:R-:W-:Y:S02]  /*0ee0*/  IMAD R11, R22, R12, R11 ;  /* 0x0000000c160b7224 */ /* 0x000fe400078e020b */
[--C-:B------:R-:W-:Y:S02]  /*0ef0*/  @!P6 IMAD.IADD R10, R10, 0x1, -R22.reuse ;  /* 0x000000010a0ae824 */ /* 0x100fe400078e0a16 */
[--C-:B------:R-:W-:Y:S01]  /*0f00*/  @!P0 IMAD.IADD R9, R9, 0x1, -R22.reuse ;  /* 0x0000000109098824 */ /* 0x100fe200078e0a16 */
[----:B------:R-:W-:Y:S01]  /*0f10*/  ISETP.GT.U32.AND P6, PT, R22, R11, PT ;  /* 0x0000000b1600720c */ /* 0x000fe20003fc4070 */
[----:B------:R-:W-:Y:S01]  /*0f20*/  IMAD.MOV R3, RZ, RZ, -R3 ;  /* 0x000000ffff037224 */ /* 0x000fe200078e0a03 */
[----:B------:R-:W-:Y:S01]  /*0f30*/  ISETP.GE.AND P0, PT, R15, RZ, PT ;  /* 0x000000ff0f00720c */ /* 0x000fe20003f06270 */
[----:B------:R-:W-:Y:S01]  /*0f40*/  @!P2 IMAD.IADD R6, R6, 0x1, -R22 ;  /* 0x000000010606a824 */ /* 0x000fe200078e0a16 */
[----:B------:R-:W-:Y:S01]  /*0f50*/  IABS R15, R31 ;  /* 0x0000001f000f7213 */ /* 0x000fe20000000000 */
[----:B------:R-:W-:Y:S01]  /*0f60*/  IMAD R12, R22, R3, R13 ;  /* 0x00000003160c7224 */ /* 0x000fe200078e020d */
[----:B------:R-:W-:Y:S01]  /*0f70*/  ISETP.GE.AND P2, PT, R14, RZ, PT ;  /* 0x000000ff0e00720c */ /* 0x000fe20003f46270 */
[----:B------:R-:W-:-:S04]  /*0f80*/  IMAD.HI.U32 R13, R4, R17, RZ ;  /* 0x00000011040d7227 */ /* 0x000fc800078e00ff */
[----:B------:R-:W-:-:S04]  /*0f90*/  IMAD.HI.U32 R3, R4, R15, RZ ;  /* 0x0000000f04037227 */ /* 0x000fc800078e00ff */
[----:B------:R-:W-:Y:S02]  /*0fa0*/  IMAD.MOV R3, RZ, RZ, -R3 ;  /* 0x000000ffff037224 */ /* 0x000fe400078e0a03 */
[----:B------:R-:W-:Y:S01]  /*0fb0*/  @!P6 IMAD.IADD R11, R11, 0x1, -R22 ;  /* 0x000000010b0be824 */ /* 0x000fe200078e0a16 */
[C---:B------:R-:W-:Y:S01]  /*0fc0*/  ISETP.GT.U32.AND P6, PT, R22.reuse, R12, PT ;  /* 0x0000000c1600720c */ /* 0x040fe20003fc4070 */
[----:B------:R-:W-:Y:S02]  /*0fd0*/  IMAD.MOV R14, RZ, RZ, -R13 ;  /* 0x000000ffff0e7224 */ /* 0x000fe400078e0a0d */
[----:B------:R-:W-:Y:S02]  /*0fe0*/  IMAD R13, R22, R3, R15 ;  /* 0x00000003160d7224 */ /* 0x000fe400078e020f */
[----:B------:R-:W-:-:S04]  /*0ff0*/  IMAD.HI.U32 R3, R4, R19, RZ ;  /* 0x0000001304037227 */ /* 0x000fc800078e00ff */
[----:B------:R-:W-:Y:S01]  /*1000*/  @!P4 IMAD.IADD R8, R8, 0x1, -R22 ;  /* 0x000000010808c824 */ /* 0x000fe200078e0a16 */
[----:B------:R-:W-:Y:S01]  /*1010*/  ISETP.GE.AND P4, PT, R16, RZ, PT ;  /* 0x000000ff1000720c */ /* 0x000fe20003f86270 */
[----:B------:R-:W-:-:S04]  /*1020*/  IMAD.HI.U32 R15, R4, R21, RZ ;  /* 0x00000015040f7227 */ /* 0x000fc800078e00ff */
[----:B------:R-:W-:Y:S02]  /*1030*/  IMAD.MOV R3, RZ, RZ, -R3 ;  /* 0x000000ffff037224 */ /* 0x000fe400078e0a03 */
[----:B------:R-:W-:-:S04]  /*1040*/  IMAD.HI.U32 R16, R4, R23, RZ ;  /* 0x0000001704107227 */ /* 0x000fc800078e00ff */
[----:B------:R-:W-:Y:S02]  /*1050*/  IMAD.MOV R20, RZ, RZ, -R15 ;  /* 0x000000ffff147224 */ /* 0x000fe400078e0a0f */
[----:B------:R-:W-:Y:S01]  /*1060*/  IMAD R15, R22, R3, R19 ;  /* 0x00000003160f7224 */ /* 0x000fe200078e0213 */
[----:B------:R-:W-:Y:S01]  /*1070*/  IABS R3, R36 ;  /* 0x0000002400037213 */ /* 0x000fe20000000000 */
[----:B------:R-:W-:Y:S02]  /*1080*/  IMAD.MOV R24, RZ, RZ, -R16 ;  /* 0x000000ffff187224 */ /* 0x000fe400078e0a10 */
[----:B------:R-:W-:Y:S01]  /*1090*/  @!P6 IMAD.IADD R12, R12, 0x1, -R22 ;  /* 0x000000010c0ce824 */ /* 0x000fe200078e0a16 */
[C---:B------:R-:W-:Y:S01]  /*10a0*/  ISETP.GT.U32.AND P6, PT, R22.reuse, R13, PT ;  /* 0x0000000d1600720c */ /* 0x040fe20003fc4070 */
[----:B------:R-:W-:Y:S02]  /*10b0*/  IMAD R19, R22, R24, R23 ;  /* 0x0000001816137224 */ /* 0x000fe400078e0217 */
[----:B------:R-:W-:-:S02]  /*10c0*/  IMAD.MOV.U32 R23, RZ, RZ, R3 ;  /* 0x000000ffff177224 */ /* 0x000fc400078e0003 */
[----:B------:R-:W-:Y:S02]  /*10d0*/  IMAD.MOV.U32 R3, RZ, RZ, R2 ;  /* 0x000000ffff037224 */ /* 0x000fe400078e0002 */
[----:B------:R-:W-:Y:S01]  /*10e0*/  @!P1 IMAD.MOV R6, RZ, RZ, -R6 ;  /* 0x000000ffff069224 */ /* 0x000fe200078e0a06 */
[C---:B------:R-:W-:Y:S01]  /*10f0*/  ISETP.GT.U32.AND P1, PT, R22.reuse, R11, PT ;  /* 0x0000000b1600720c */ /* 0x040fe20003f24070 */
[----:B------:R-:W-:Y:S02]  /*1100*/  IMAD R14, R22, R14, R17 ;  /* 0x0000000e160e7224 */ /* 0x000fe400078e0211 */
[----:B------:R-:W-:-:S04]  /*1110*/  IMAD.HI.U32 R17, R4, R27, RZ ;  /* 0x0000001b04117227 */ /* 0x000fc800078e00ff */
[----:B------:R-:W-:Y:S01]  /*1120*/  @!P5 IMAD.MOV R3, RZ, RZ, -R3 ;  /* 0x000000ffff03d224 */ /* 0x000fe200078e0a03 */
[C---:B------:R-:W-:Y:S01]  /*1130*/  ISETP.GT.U32.AND P5, PT, R22.reuse, R9, PT ;  /* 0x000000091600720c */ /* 0x040fe20003fa4070 */
[----:B------:R-:W-:Y:S02]  /*1140*/  IMAD.MOV R17, RZ, RZ, -R17 ;  /* 0x000000ffff117224 */ /* 0x000fe400078e0a11 */
[C---:B------:R-:W-:Y:S02]  /*1150*/  IMAD R16, R22.reuse, R20, R21 ;  /* 0x0000001416107224 */ /* 0x040fe400078e0215 */
[----:B------:R-:W-:Y:S01]  /*1160*/  @!P6 IMAD.IADD R13, R13, 0x1, -R22 ;  /* 0x000000010d0de824 */ /* 0x000fe200078e0a16 */
[C---:B------:R-:W-:Y:S01]  /*1170*/  ISETP.GT.U32.AND P6, PT, R22.reuse, R10, PT ;  /* 0x0000000a1600720c */ /* 0x040fe20003fc4070 */
[----:B------:R-:W-:Y:S01]  /*1180*/  @!P2 IMAD.MOV R7, RZ, RZ, -R7 ;  /* 0x000000ffff07a224 */ /* 0x000fe200078e0a07 */
[C---:B------:R-:W-:Y:S01]  /*1190*/  ISETP.GT.U32.AND P2, PT, R22.reuse, R12, PT ;  /* 0x0000000c1600720c */ /* 0x040fe20003f44070 */
[----:B------:R-:W-:-:S02]  /*11a0*/  IMAD R21, R22, R17, R27 ;  /* 0x0000001116157224 */ /* 0x000fc400078e021b */
[----:B------:R-:W-:Y:S01]  /*11b0*/  @!P4 IMAD.MOV R8, RZ, RZ, -R8 ;  /* 0x000000ffff08c224 */ /* 0x000fe200078e0a08 */
[C---:B------:R-:W-:Y:S01]  /*11c0*/  ISETP.GT.U32.AND P4, PT, R22.reuse, R14, PT ;  /* 0x0000000e1600720c */ /* 0x040fe20003f84070 */
[----:B------:R-:W-:Y:S01]  /*11d0*/  @!P3 IMAD.MOV R5, RZ, RZ, -R5 ;  /* 0x000000ffff05b224 */ /* 0x000fe200078e0a05 */
[C---:B------:R-:W-:Y:S01]  /*11e0*/  ISETP.GT.U32.AND P3, PT, R22.reuse, R13, PT ;  /* 0x0000000d1600720c */ /* 0x040fe20003f64070 */
[----:B------:R-:W-:Y:S01]  /*11f0*/  @!P1 IMAD.IADD R11, R11, 0x1, -R22 ;  /* 0x000000010b0b9824 */ /* 0x000fe200078e0a16 */
[----:B------:R-:W-:Y:S01]  /*1200*/  ISETP.GT.U32.AND P1, PT, R22, R21, PT ;  /* 0x000000151600720c */ /* 0x000fe20003f24070 */
[----:B------:R-:W-:-:S04]  /*1210*/  IMAD.HI.U32 R4, R4, R23, RZ ;  /* 0x0000001704047227 */ /* 0x000fc800078e00ff */
[----:B------:R-:W-:Y:S01]  /*1220*/  @!P5 IMAD.IADD R9, R9, 0x1, -R22 ;  /* 0x000000010909d824 */ /* 0x000fe200078e0a16 */
[----:B------:R-:W-:Y:S01]  /*1230*/  ISETP.GT.U32.AND P5, PT, R22, R15, PT ;  /* 0x0000000f1600720c */ /* 0x000fe20003fa4070 */
[----:B------:R-:W-:Y:S02]  /*1240*/  IMAD.MOV R4, RZ, RZ, -R4 ;  /* 0x000000ffff047224 */ /* 0x000fe400078e0a04 */
[--C-:B------:R-:W-:Y:S01]  /*1250*/  @!P6 IMAD.IADD R10, R10, 0x1, -R22.reuse ;  /* 0x000000010a0ae824 */ /* 0x100fe200078e0a16 */
[----:B------:R-:W-:Y:S01]  /*1260*/  ISETP.GT.U32.AND P6, PT, R22, R16, PT ;  /* 0x000000101600720c */ /* 0x000fe20003fc4070 */
[--C-:B------:R-:W-:Y:S01]  /*1270*/  @!P2 IMAD.IADD R12, R12, 0x1, -R22.reuse ;  /* 0x000000010c0ca824 */ /* 0x100fe200078e0a16 */
[----:B------:R-:W-:Y:S01]  /*1280*/  ISETP.GT.U32.AND P2, PT, R22, R19, PT ;  /* 0x000000131600720c */ /* 0x000fe20003f44070 */
[--C-:B------:R-:W-:Y:S01]  /*1290*/  @!P4 IMAD.IADD R14, R14, 0x1, -R22.reuse ;  /* 0x000000010e0ec824 */ /* 0x100fe200078e0a16 */
[----:B------:R-:W-:Y:S01]  /*12a0*/  ISETP.GE.AND P4, PT, R29, RZ, PT ;  /* 0x000000ff1d00720c */ /* 0x000fe20003f86270 */
[----:B------:R-:W-:Y:S01]  /*12b0*/  IMAD R20, R22, R4, R23 ;  /* 0x0000000416147224 */ /* 0x000fe200078e0217 */
[----:B------:R-:W-:Y:S01]  /*12c0*/  LOP3.LUT R4, RZ, R25, RZ, 0x33, !PT ;  /* 0x00000019ff047212 */ /* 0x000fe200078e33ff */
[--C-:B------:R-:W-:Y:S01]  /*12d0*/  @!P3 IMAD.IADD R13, R13, 0x1, -R22.reuse ;  /* 0x000000010d0db824 */ /* 0x100fe200078e0a16 */
[----:B------:R-:W-:Y:S01]  /*12e0*/  ISETP.GE.AND P3, PT, R28, RZ, PT ;  /* 0x000000ff1c00720c */ /* 0x000fe20003f66270 */
[--C-:B------:R-:W-:Y:S01]  /*12f0*/  @!P1 IMAD.IADD R21, R21, 0x1, -R22.reuse ;  /* 0x0000000115159824 */ /* 0x100fe200078e0a16 */
[C---:B------:R-:W-:Y:S01]  /*1300*/  ISETP.GT.U32.AND P1, PT, R22.reuse, R20, PT ;  /* 0x000000141600720c */ /* 0x040fe20003f24070 */
[----:B------:R-:W-:Y:S01]  /*1310*/  @!P0 IMAD.MOV R9, RZ, RZ, -R9 ;  /* 0x000000ffff098224 */ /* 0x000fe200078e0a09 */
[----:B------:R-:W-:Y:S01]  /*1320*/  ISETP.GT.U32.AND P0, PT, R22, R14, PT ;  /* 0x0000000e1600720c */ /* 0x000fe20003f04070 */
[--C-:B------:R-:W-:Y:S01]  /*1330*/  @!P5 IMAD.IADD R15, R15, 0x1, -R22.reuse ;  /* 0x000000010f0fd824 */ /* 0x100fe200078e0a16 */
[----:B------:R-:W-:Y:S01]  /*1340*/  ISETP.GE.AND P5, PT, R30, RZ, PT ;  /* 0x000000ff1e00720c */ /* 0x000fe20003fa6270 */
[--C-:B------:R-:W-:Y:S01]  /*1350*/  @!P6 IMAD.IADD R16, R16, 0x1, -R22.reuse ;  /* 0x000000011010e824 */ /* 0x100fe200078e0a16 */
[----:B------:R-:W-:Y:S01]  /*1360*/  ISETP.GE.AND P6, PT, R31, RZ, PT ;  /* 0x000000ff1f00720c */ /* 0x000fe20003fc6270 */
[----:B------:R-:W-:Y:S01]  /*1370*/  @!P2 IMAD.IADD R19, R19, 0x1, -R22 ;  /* 0x000000011313a824 */ /* 0x000fe200078e0a16 */
[C---:B------:R-:W-:Y:S01]  /*1380*/  ISETP.GT.U32.AND P2, PT, R22.reuse, R15, PT ;  /* 0x0000000f1600720c */ /* 0x040fe20003f44070 */
[----:B------:R-:W-:Y:S01]  /*1390*/  @!P4 IMAD.MOV R11, RZ, RZ, -R11 ;  /* 0x000000ffff0bc224 */ /* 0x000fe200078e0a0b */
[C---:B------:R-:W-:Y:S01]  /*13a0*/  ISETP.GT.U32.AND P4, PT, R22.reuse, R21, PT ;  /* 0x000000151600720c */ /* 0x040fe20003f84070 */
[----:B------:R-:W-:Y:S01]  /*13b0*/  @!P3 IMAD.MOV R10, RZ, RZ, -R10 ;  /* 0x000000ffff0ab224 */ /* 0x000fe200078e0a0a */
[----:B------:R-:W-:Y:S01]  /*13c0*/  ISETP.GT.U32.AND P3, PT, R22, R16, PT ;  /* 0x000000101600720c */ /* 0x000fe20003f64070 */
[--C-:B------:R-:W-:Y:S01]  /*13d0*/  @!P1 IMAD.IADD R20, R20, 0x1, -R22.reuse ;  /* 0x0000000114149824 */ /* 0x100fe200078e0a16 */
[----:B------:R-:W-:Y:S01]  /*13e0*/  ISETP.GT.U32.AND P1, PT, R22, R19, PT ;  /* 0x000000131600720c */ /* 0x000fe20003f24070 */
[----:B------:R-:W-:Y:S01]  /*13f0*/  @!P0 IMAD.IADD R14, R14, 0x1, -R22 ;  /* 0x000000010e0e8824 */ /* 0x000fe200078e0a16 */
[----:B------:R-:W-:Y:S01]  /*1400*/  ISETP.GE.AND P0, PT, R32, RZ, PT ;  /* 0x000000ff2000720c */ /* 0x000fe20003f06270 */
[----:B------:R-:W-:Y:S01]  /*1410*/  @!P5 IMAD.MOV R12, RZ, RZ, -R12 ;  /* 0x000000ffff0cd224 */ /* 0x000fe200078e0a0c */
[----:B------:R-:W-:Y:S01]  /*1420*/  ISETP.GT.U32.AND P5, PT, R22, R20, PT ;  /* 0x000000141600720c */ /* 0x000fe20003fa4070 */
[----:B------:R-:W-:Y:S01]  /*1430*/  IMAD R2, R57, UR17, RZ ;  /* 0x0000001139027c24 */ /* 0x000fe2000f8e02ff */
[----:B------:R-:W-:Y:S01]  /*1440*/  USHF.L.U32 UR17, UR17, 0x7, URZ ;  /* 0x0000000711117899 */ /* 0x000fe2000800063f */
[--C-:B------:R-:W-:Y:S01]  /*1450*/  @!P2 IMAD.IADD R15, R15, 0x1, -R22.reuse ;  /* 0x000000010f0fa824 */ /* 0x100fe200078e0a16 */
[----:B------:R-:W-:Y:S01]  /*1460*/  ISETP.GE.AND P2, PT, R33, RZ, PT ;  /* 0x000000ff2100720c */ /* 0x000fe20003f46270 */
[--C-:B------:R-:W-:Y:S01]  /*1470*/  @!P4 IMAD.IADD R21, R21, 0x1, -R22.reuse ;  /* 0x000000011515c824 */ /* 0x100fe200078e0a16 */
[----:B------:R-:W-:Y:S01]  /*1480*/  ISETP.GE.AND P4, PT, R35, RZ, PT ;  /* 0x000000ff2300720c */ /* 0x000fe20003f86270 */
[--C-:B------:R-:W-:Y:S01]  /*1490*/  @!P3 IMAD.IADD R16, R16, 0x1, -R22.reuse ;  /* 0x000000011010b824 */ /* 0x100fe200078e0a16 */
[----:B------:R-:W-:Y:S01]  /*14a0*/  ISETP.GE.AND P3, PT, R34, RZ, PT ;  /* 0x000000ff2200720c */ /* 0x000fe20003f66270 */
[----:B------:R-:W-:Y:S01]  /*14b0*/  @!P1 IMAD.IADD R19, R19, 0x1, -R22 ;  /* 0x0000000113139824 */ /* 0x000fe200078e0a16 */
[----:B------:R-:W-:Y:S01]  /*14c0*/  ISETP.GE.AND P1, PT, R36, RZ, PT ;  /* 0x000000ff2400720c */ /* 0x000fe20003f26270 */
[----:B------:R-:W-:Y:S01]  /*14d0*/  @!P6 IMAD.MOV R13, RZ, RZ, -R13 ;  /* 0x000000ffff0de224 */ /* 0x000fe200078e0a0d */
[----:B------:R-:W-:Y:S01]  /*14e0*/  ISETP.GE.AND P6, PT, R26, RZ, PT ;  /* 0x000000ff1a00720c */ /* 0x000fe20003fc6270 */
[----:B------:R-:W-:Y:S01]  /*14f0*/  @!P0 IMAD.MOV R14, RZ, RZ, -R14 ;  /* 0x000000ffff0e8224 */ /* 0x000fe200078e0a0e */
[----:B------:R-:W-:Y:S01]  /*1500*/  ISETP.NE.AND P0, PT, R25, RZ, PT ;  /* 0x000000ff1900720c */ /* 0x000fe20003f05270 */
[----:B------:R-:W-:Y:S01]  /*1510*/  @!P5 IMAD.IADD R20, R20, 0x1, -R22 ;  /* 0x000000011414d824 */ /* 0x000fe200078e0a16 */
[----:B------:R-:W-:Y:S01]  /*1520*/  IADD3 R27, P5, R2, UR4, RZ ;  /* 0x00000004021b7c10 */ /* 0x000fe2000ffbe0ff */
[----:B------:R-:W-:Y:S01]  /*1530*/  IMAD.MOV.U32 R25, RZ, RZ, R21 ;  /* 0x000000ffff197224 */ /* 0x000fe200078e0015 */
[----:B------:R-:W-:Y:S01]  /*1540*/  SEL R6, R4, R6, !P0 ;  /* 0x0000000604067207 */ /* 0x000fe20004000000 */
[----:B------:R-:W-:Y:S01]  /*1550*/  IMAD.MOV.U32 R21, RZ, RZ, R19 ;  /* 0x000000ffff157224 */ /* 0x000fe200078e0013 */
[----:B------:R-:W-:Y:S01]  /*1560*/  LEA.HI.X.SX32 R29, R2, UR5, 0x1, P5 ;  /* 0x00000005021d7c11 */ /* 0x000fe2000a8f0eff */
[----:B------:R-:W-:Y:S01]  /*1570*/  IMAD.MOV.U32 R17, RZ, RZ, R15 ;  /* 0x000000ffff117224 */ /* 0x000fe200078e000f */
[----:B------:R-:W-:Y:S01]  /*1580*/  ULDC UR5, c[0x0][0x240] ;  /* 0x0000900000057ab9 */ /* 0x000fe20000000800 */
[----:B------:R-:W-:Y:S01]  /*1590*/  @!P4 IMAD.MOV R21, RZ, RZ, -R21 ;  /* 0x000000ffff15c224 */ /* 0x000fe200078e0a15 */
[----:B------:R-:W-:Y:S01]  /*15a0*/  SEL R3, R4, R3, !P0 ;  /* 0x0000000304037207 */ /* 0x000fe20004000000 */
[----:B------:R-:W-:Y:S01]  /*15b0*/  IMAD R6, R6, UR5, RZ ;  /* 0x0000000506067c24 */ /* 0x000fe2000f8e02ff */
[C---:B------:R-:W-:Y:S01]  /*15c0*/  SEL R7, R4.reuse, R7, !P0 ;  /* 0x0000000704077207 */ /* 0x040fe20004000000 */
[----:B------:R-:W-:Y:S01]  /*15d0*/  @!P2 IMAD.MOV R17, RZ, RZ, -R17 ;  /* 0x000000ffff11a224 */ /* 0x000fe200078e0a11 */
[C---:B------:R-:W-:Y:S01]  /*15e0*/  SEL R13, R4.reuse, R13, !P0 ;  /* 0x0000000d040d7207 */ /* 0x040fe20004000000 */
[----:B------:R-:W-:Y:S01]  /*15f0*/  @!P3 IMAD.MOV R16, RZ, RZ, -R16 ;  /* 0x000000ffff10b224 */ /* 0x000fe200078e0a10 */
[C---:B------:R-:W-:Y:S01]  /*1600*/  SEL R5, R4.reuse, R5, !P0 ;  /* 0x0000000504057207 */ /* 0x040fe20004000000 */
[----:B------:R-:W-:Y:S01]  /*1610*/  @!P1 IMAD.MOV R20, RZ, RZ, -R20 ;  /* 0x000000ffff149224 */ /* 0x000fe200078e0a14 */
[C---:B------:R-:W-:Y:S01]  /*1620*/  SEL R15, R4.reuse, R14, !P0 ;  /* 0x0000000e040f7207 */ /* 0x040fe20004000000 */
[----:B------:R-:W-:Y:S01]  /*1630*/  @!P6 IMAD.MOV R25, RZ, RZ, -R25 ;  /* 0x000000ffff19e224 */ /* 0x000fe200078e0a19 */
[C---:B------:R-:W-:Y:S01]  /*1640*/  SEL R21, R4.reuse, R21, !P0 ;  /* 0x0000001504157207 */ /* 0x040fe20004000000 */
[----:B------:R-:W-:Y:S01]  /*1650*/  IMAD R3, R3, UR5, RZ ;  /* 0x0000000503037c24 */ /* 0x000fe2000f8e02ff */
[----:B------:R-:W-:Y:S01]  /*1660*/  SEL R11, R4, R11, !P0 ;  /* 0x0000000b040b7207 */ /* 0x000fe20004000000 */
[----:B------:R-:W-:Y:S01]  /*1670*/  IMAD R7, R7, UR5, RZ ;  /* 0x0000000507077c24 */ /* 0x000fe2000f8e02ff */
[----:B------:R-:W-:Y:S01]  /*1680*/  IADD3 R57, P1, R6, R27, RZ ;  /* 0x0000001b06397210 */ /* 0x000fe20007f3e0ff */
[----:B------:R-:W-:Y:S01]  /*1690*/  IMAD R14, R13, UR5, RZ ;  /* 0x000000050d0e7c24 */ /* 0x000fe2000f8e02ff */
[C---:B------:R-:W-:Y:S01]  /*16a0*/  SEL R8, R4.reuse, R8, !P0 ;  /* 0x0000000804087207 */ /* 0x040fe20004000000 */
[----:B------:R-:W-:Y:S01]  /*16b0*/  ULDC UR4, c[0x0][0x234] ;  /* 0x00008d0000047ab9 */ /* 0x000fe20000000800 */
[C---:B------:R-:W-:Y:S01]  /*16c0*/  SEL R9, R4.reuse, R9, !P0 ;  /* 0x0000000904097207 */ /* 0x040fe20004000000 */
[----:B------:R-:W-:Y:S01]  /*16d0*/  IMAD R5, R5, UR5, RZ ;  /* 0x0000000505057c24 */ /* 0x000fe2000f8e02ff */
[C---:B------:R-:W-:Y:S01]  /*16e0*/  SEL R10, R4.reuse, R10, !P0 ;  /* 0x0000000a040a7207 */ /* 0x040fe20004000000 */
[----:B------:R-:W-:Y:S01]  /*16f0*/  IMAD R24, R21, UR5, RZ ;  /* 0x0000000515187c24 */ /* 0x000fe2000f8e02ff */
[C---:B------:R-:W-:Y:S01]  /*1700*/  SEL R12, R4.reuse, R12, !P0 ;  /* 0x0000000c040c7207 */ /* 0x040fe20004000000 */
[----:B------:R-:W-:Y:S01]  /*1710*/  IMAD R2, R11, UR5, RZ ;  /* 0x000000050b027c24 */ /* 0x000fe2000f8e02ff */
[----:B------:R-:W-:Y:S01]  /*1720*/  SEL R17, R4, R17, !P0 ;  /* 0x0000001104117207 */ /* 0x000fe20004000000 */
[----:B------:R-:W-:Y:S01]  /*1730*/  IMAD R0, R0, UR4, RZ ;  /* 0x0000000400007c24 */ /* 0x000fe2000f8e02ff */
[C---:B------:R-:W-:Y:S01]  /*1740*/  SEL R19, R4.reuse, R16, !P0 ;  /* 0x0000001004137207 */ /* 0x040fe20004000000 */
[----:B------:R-:W-:Y:S01]  /*1750*/  IMAD R16, R15, UR5, RZ ;  /* 0x000000050f107c24 */ /* 0x000fe2000f8e02ff */
[C---:B------:R-:W-:Y:S01]  /*1760*/  SEL R23, R4.reuse, R20, !P0 ;  /* 0x0000001404177207 */ /* 0x040fe20004000000 */
[----:B------:R-:W-:Y:S01]  /*1770*/  IMAD R20, R17, UR5, RZ ;  /* 0x0000000511147c24 */ /* 0x000fe2000f8e02ff */
[----:B------:R-:W-:Y:S01]  /*1780*/  SEL R4, R4, R25, !P0 ;  /* 0x0000001904047207 */ /* 0x000fe20004000000 */
[----:B------:R-:W-:Y:S01]  /*1790*/  IMAD R8, R8, UR5, RZ ;  /* 0x0000000508087c24 */ /* 0x000fe2000f8e02ff */
[-C--:B------:R-:W-:Y:S01]  /*17a0*/  IADD3 R21, P3, R3, R27.reuse, RZ ;  /* 0x0000001b03157210 */ /* 0x080fe20007f7e0ff */
[----:B------:R-:W-:Y:S01]  /*17b0*/  IMAD R25, R23, UR5, RZ ;  /* 0x0000000517197c24 */ /* 0x000fe2000f8e02ff */
[----:B------:R-:W-:Y:S01]  /*17c0*/  IADD3 R59, P0, R7, R27, RZ ;  /* 0x0000001b073b7210 */ /* 0x000fe20007f1e0ff */
[----:B------:R-:W-:Y:S01]  /*17d0*/  IMAD R9, R9, UR5, RZ ;  /* 0x0000000509097c24 */ /* 0x000fe2000f8e02ff */
[----:B------:R-:W-:Y:S01]  /*17e0*/  LEA.HI.X.SX32 R15, R6, R29, 0x1, P1 ;  /* 0x0000001d060f7211 */ /* 0x000fe200008f0eff */
[----:B------:R-:W-:Y:S01]  /*17f0*/  IMAD R22, R19, UR5, RZ ;  /* 0x0000000513167c24 */ /* 0x000fe2000f8e02ff */
[-C--:B------:R-:W-:Y:S01]  /*1800*/  IADD3 R65, P1, R14, R27.reuse, RZ ;  /* 0x0000001b0e417210 */ /* 0x080fe20007f3e0ff */
[----:B------:R-:W-:Y:S01]  /*1810*/  IMAD R10, R10, UR5, RZ ;  /* 0x000000050a0a7c24 */ /* 0x000fe2000f8e02ff */
[----:B------:R-:W-:Y:S01]  /*1820*/  IADD3 R23, P2, R5, R27, RZ ;  /* 0x0000001b05177210 */ /* 0x000fe20007f5e0ff */
[----:B------:R-:W-:Y:S01]  /*1830*/  IMAD R12, R12, UR5, RZ ;  /* 0x000000050c0c7c24 */ /* 0x000fe2000f8e02ff */
[-C--:B------:R-:W-:Y:S01]  /*1840*/  LEA.HI.X.SX32 R11, R3, R29.reuse, 0x1, P3 ;  /* 0x0000001d030b7211 */ /* 0x080fe200018f0eff */
[----:B------:R-:W-:Y:S01]  /*1850*/  IMAD R26, R4, UR5, RZ ;  /* 0x00000005041a7c24 */ /* 0x000fe2000f8e02ff */
[----:B------:R-:W-:Y:S01]  /*1860*/  LEA.HI.X.SX32 R17, R7, R29, 0x1, P0 ;  /* 0x0000001d07117211 */ /* 0x000fe200000f0eff */
[----:B------:R-:W-:Y:S01]  /*1870*/  UIADD3 UR5, UR16, 0x8000, URZ ;  /* 0x0000800010057890 */ /* 0x000fe2000fffe03f */
[----:B------:R-:W-:Y:S01]  /*1880*/  IADD3 R63, P3, R2, R27, RZ ;  /* 0x0000001b023f7210 */ /* 0x000fe20007f7e0ff */
[----:B------:R-:W-:Y:S01]  /*1890*/  UMOV UR4, URZ ;  /* 0x0000003f00047c82 */ /* 0x000fe20008000000 */
[-C--:B------:R-:W-:Y:S01]  /*18a0*/  LEA.HI.X.SX32 R7, R14, R29.reuse, 0x1, P1 ;  /* 0x0000001d0e077211 */ /* 0x080fe200008f0eff */
[----:B------:R-:W-:Y:S01]  /*18b0*/  USHF.R.U32.HI UR5, URZ, 0x4, UR5 ;  /* 0x000000043f057899 */ /* 0x000fe20008011605 */
[----:B------:R-:W-:Y:S01]  /*18c0*/  IADD3 R80, P1, R0, UR6, RZ ;  /* 0x0000000600507c10 */ /* 0x000fe2000ff3e0ff */
[----:B------:R-:W-:Y:S01]  /*18d0*/  USHF.R.S32.HI UR25, URZ, 0x1f, UR17 ;  /* 0x0000001f3f197899 */ /* 0x000fe20008011411 */
[-C--:B------:R-:W-:Y:S01]  /*18e0*/  LEA.HI.X.SX32 R13, R5, R29.reuse, 0x1, P2 ;  /* 0x0000001d050d7211 */ /* 0x080fe200010f0eff */
[----:B------:R-:W-:Y:S01]  /*18f0*/  USGXT.U32 UR10, UR5, 0xe ;  /* 0x0000000e050a789a */ /* 0x000fe20008000000 */
[----:B------:R-:W-:-:S02]  /*1900*/  LEA.HI.X.SX32 R5, R2, R29, 0x1, P3 ;  /* 0x0000001d02057211 */ /* 0x000fc400018f0eff */
[----:B------:R-:W-:Y:S01]  /*1910*/  LEA.HI.X.SX32 R2, R0, UR7, 0x1, P1 ;  /* 0x0000000700027c11 */ /* 0x000fe200088f0eff */
[----:B------:R-:W-:Y:S01]  /*1920*/  UIADD3 UR6, UP0, UR10, 0x2, URZ ;  /* 0x000000020a067890 */ /* 0x000fe2000ff1e03f */
[----:B------:R-:W1:Y:S01]  /*1930*/  LDC R0, c[0x0][0x238] ;  /* 0x00008e00ff007b82 */ /* 0x000e620000000800 */
[CC--:B------:R-:W-:Y:S02]  /*1940*/  IADD3 R60, P4, R8.reuse, R27.reuse, RZ ;  /* 0x0000001b083c7210 */ /* 0x0c0fe40007f9e0ff */
[C---:B------:R-:W-:Y:S01]  /*1950*/  IADD3 R61, P6, R9.reuse, R27, RZ ;  /* 0x0000001b093d7210 */ /* 0x040fe20007fde0ff */
[----:B------:R-:W-:Y:S01]  /*1960*/  UIADD3.X UR7, UR4, 0x40000040, URZ, UP0, !UPT ;  /* 0x4000004004077890 */ /* 0x000fe200087fe43f */
[----:B------:R-:W-:Y:S02]  /*1970*/  LEA.HI.X.SX32 R19, R8, R29, 0x1, P4 ;  /* 0x0000001d08137211 */ /* 0x000fe400020f0eff */
[C---:B------:R-:W-:Y:S01]  /*1980*/  IADD3 R70, P4, R20.reuse, R27, RZ ;  /* 0x0000001b14467210 */ /* 0x040fe20007f9e0ff */
[----:B------:R-:W-:Y:S01]  /*1990*/  UIADD3.64 UR22, UR6, 0x2, URZ ;  /* 0x0000000206167897 */ /* 0x000fe2000fffe03f */
[-C--:B------:R-:W-:Y:S01]  /*19a0*/  LEA.HI.X.SX32 R3, R9, R29.reuse, 0x1, P6 ;  /* 0x0000001d09037211 */ /* 0x080fe200030f0eff */
[----:B------:R-:W-:Y:S01]  /*19b0*/  UIADD3.64 UR14, UR6, 0x4, URZ ;  /* 0x00000004060e7897 */ /* 0x000fe2000fffe03f */
[----:B------:R-:W-:-:S02]  /*19c0*/  LEA.HI.X.SX32 R9, R20, R29, 0x1, P4 ;  /* 0x0000001d14097211 */ /* 0x000fc400020f0eff */
[--C-:B------:R-:W-:Y:S02]  /*19d0*/  SHF.R.S32.HI R20, RZ, 0x7, R56.reuse ;  /* 0x00000007ff147819 */ /* 0x100fe40000011438 */
[CC--:B------:R-:W-:Y:S02]  /*19e0*/  IADD3 R73, P3, R25.reuse, R27.reuse, RZ ;  /* 0x0000001b19497210 */ /* 0x0c0fe40007f7e0ff */
[----:B------:R-:W-:Y:S02]  /*19f0*/  IADD3 R62, P5, R10, R27, RZ ;  /* 0x0000001b0a3e7210 */ /* 0x000fe40007fbe0ff */
[----:B------:R-:W-:Y:S02]  /*1a00*/  SGXT R20, R20, 0x1 ;  /* 0x000000011414781a */ /* 0x000fe40000000200 */
[----:B------:R-:W-:Y:S02]  /*1a10*/  LEA.HI.X.SX32 R14, R25, R29, 0x1, P3 ;  /* 0x0000001d190e7211 */ /* 0x000fe400018f0eff */
[----:B------:R-:W-:Y:S01]  /*1a20*/  IADD3 R64, P2, R12, R27, RZ ;  /* 0x0000001b0c407210 */ /* 0x000fe20007f5e0ff */
[----:B-1----:R-:W-:Y:S01]  /*1a30*/  IMAD R195, R0, 0x7f, RZ ;  /* 0x0000007f00c37824 */ /* 0x002fe200078e02ff */
[----:B------:R-:W-:Y:S01]  /*1a40*/  LEA.HI.X.SX32 R4, R10, R29, 0x1, P5 ;  /* 0x0000001d0a047211 */ /* 0x000fe200028f0eff */
[----:B------:R-:W-:Y:S01]  /*1a50*/  IMAD R197, R0, 0x7e, RZ ;  /* 0x0000007e00c57824 */ /* 0x000fe200078e02ff */
[----:B------:R-:W-:Y:S01]  /*1a60*/  LOP3.LUT R20, R20, 0x90, RZ, 0xc0, !PT ;  /* 0x0000009014147812 */ /* 0x000fe200078ec0ff */
[C---:B------:R-:W-:Y:S01]  /*1a70*/  IMAD R211, R0.reuse, 0x78, RZ ;  /* 0x0000007800d37824 */ /* 0x040fe200078e02ff */
[-C--:B------:R-:W-:Y:S01]  /*1a80*/  IADD3 R75, P3, R195, R80.reuse, RZ ;  /* 0x00000050c34b7210 */ /* 0x080fe20007f7e0ff */
[----:B------:R-:W-:Y:S01]  /*1a90*/  IMAD R199, R0, 0x7d, RZ ;  /* 0x0000007d00c77824 */ /* 0x000fe200078e02ff */
[-C--:B------:R-:W-:Y:S01]  /*1aa0*/  IADD3 R72, P5, R24, R27.reuse, RZ ;  /* 0x0000001b18487210 */ /* 0x080fe20007fbe0ff */
[C---:B------:R-:W-:Y:S01]  /*1ab0*/  IMAD R213, R0.reuse, 0x77, RZ ;  /* 0x0000007700d57824 */ /* 0x040fe200078e02ff */
[----:B------:R-:W-:Y:S01]  /*1ac0*/  IADD3 R76, P4, R197, R80, RZ ;  /* 0x00000050c54c7210 */ /* 0x000fe20007f9e0ff */
[----:B------:R-:W-:Y:S01]  /*1ad0*/  IMAD R201, R0, 0x7c, RZ ;  /* 0x0000007c00c97824 */ /* 0x000fe200078e02ff */
[----:B------:R-:W-:Y:S01]  /*1ae0*/  IADD3 R71, P6, R22, R27, RZ ;  /* 0x0000001b16477210 */ /* 0x000fe20007fde0ff */
[----:B------:R-:W-:Y:S01]  /*1af0*/  IMAD R225, R0, 0x71, RZ ;  /* 0x0000007100e17824 */ /* 0x000fe200078e02ff */
[-C--:B------:R-:W-:Y:S01]  /*1b00*/  LEA.HI.X.SX32 R6, R12, R29.reuse, 0x1, P2 ;  /* 0x0000001d0c067211 */ /* 0x080fe200010f0eff */
[----:B------:R-:W-:Y:S01]  /*1b10*/  IMAD R215, R0, 0x76, RZ ;  /* 0x0000007600d77824 */ /* 0x000fe200078e02ff */
[----:B------:R-:W-:Y:S01]  /*1b20*/  LOP3.LUT R68, R20, 0x7f, R56, 0x78, !PT ;  /* 0x0000007f14447812 */ /* 0x000fe200078e7838 */
[C---:B------:R-:W-:Y:S01]  /*1b30*/  IMAD R227, R0.reuse, 0x70, RZ ;  /* 0x0000007000e37824 */ /* 0x040fe200078e02ff */
[----:B0-----:R-:W-:Y:S01]  /*1b40*/  LEA.HI.X.SX32 R18, R195, R2, 0x1, P3 ;  /* 0x00000002c3127211 */ /* 0x001fe200018f0eff */
[----:B------:R-:W-:Y:S01]  /*1b50*/  IMAD R203, R0, 0x7b, RZ ;  /* 0x0000007b00cb7824 */ /* 0x000fe200078e02ff */
[-C--:B------:R-:W-:Y:S01]  /*1b60*/  LEA.HI.X.SX32 R12, R24, R29.reuse, 0x1, P5 ;  /* 0x0000001d180c7211 */ /* 0x080fe200028f0eff */
[C---:B------:R-:W-:Y:S01]  /*1b70*/  IMAD R217, R0.reuse, 0x75, RZ ;  /* 0x0000007500d97824 */ /* 0x040fe200078e02ff */
[----:B------:R-:W-:Y:S01]  /*1b80*/  IADD3 R212, P3, R211, R80, RZ ;  /* 0x00000050d3d47210 */ /* 0x000fe20007f7e0ff */
[C---:B------:R-:W-:Y:S01]  /*1b90*/  IMAD R207, R0.reuse, 0x7a, RZ ;  /* 0x0000007a00cf7824 */ /* 0x040fe200078e02ff */
[----:B------:R-:W-:Y:S01]  /*1ba0*/  LEA.HI.X.SX32 R20, R197, R2, 0x1, P4 ;  /* 0x00000002c5147211 */ /* 0x000fe200020f0eff */
[----:B------:R-:W-:Y:S01]  /*1bb0*/  IMAD R239, R0, 0x6a, RZ ;  /* 0x0000006a00ef7824 */ /* 0x000fe200078e02ff */
[----:B------:R-:W-:Y:S01]  /*1bc0*/  LEA.HI.X.SX32 R10, R22, R29, 0x1, P6 ;  /* 0x0000001d160a7211 */ /* 0x000fe200030f0eff */
[C---:B------:R-:W-:Y:S01]  /*1bd0*/  IMAD R229, R0.reuse, 0x6f, RZ ;  /* 0x0000006f00e57824 */ /* 0x040fe200078e02ff */
[-C--:B------:R-:W-:Y:S01]  /*1be0*/  IADD3 R77, P5, R199, R80.reuse, RZ ;  /* 0x00000050c74d7210 */ /* 0x080fe20007fbe0ff */
[C---:B------:R-:W-:Y:S01]  /*1bf0*/  IMAD R241, R0.reuse, 0x69, RZ ;  /* 0x0000006900f17824 */ /* 0x040fe200078e02ff */
[-C--:B------:R-:W-:Y:S01]  /*1c00*/  IADD3 R214, P4, R213, R80.reuse, RZ ;  /* 0x00000050d5d67210 */ /* 0x080fe20007f9e0ff */
[----:B------:R-:W-:Y:S01]  /*1c10*/  IMAD R219, R0, 0x74, RZ ;  /* 0x0000007400db7824 */ /* 0x000fe200078e02ff */
[----:B------:R-:W-:Y:S01]  /*1c20*/  IADD3 R69, P0, R16, R27, RZ ;  /* 0x0000001b10457210 */ /* 0x000fe20007f1e0ff */
[C---:B------:R-:W-:Y:S01]  /*1c30*/  IMAD R231, R0.reuse, 0x6e, RZ ;  /* 0x0000006e00e77824 */ /* 0x040fe200078e02ff */
[----:B------:R-:W-:Y:S01]  /*1c40*/  IADD3 R78, P6, R201, R80, RZ ;  /* 0x00000050c94e7210 */ /* 0x000fe20007fde0ff */
[C---:B------:R-:W-:Y:S01]  /*1c50*/  IMAD R209, R0.reuse, 0x79, RZ ;  /* 0x0000007900d17824 */ /* 0x040fe200078e02ff */
[-C--:B------:R-:W-:Y:S01]  /*1c60*/  LEA.HI.X.SX32 R211, R211, R2.reuse, 0x1, P3 ;  /* 0x00000002d3d37211 */ /* 0x080fe200018f0eff */
[C---:B------:R-:W-:Y:S01]  /*1c70*/  IMAD R221, R0.reuse, 0x73, RZ ;  /* 0x0000007300dd7824 */ /* 0x040fe200078e02ff */
[----:B------:R-:W-:Y:S01]  /*1c80*/  LEA.HI.X.SX32 R22, R199, R2, 0x1, P5 ;  /* 0x00000002c7167211 */ /* 0x000fe200028f0eff */
[C---:B------:R-:W-:Y:S01]  /*1c90*/  IMAD R193, R0.reuse, 0x63, RZ ;  /* 0x0000006300c17824 */ /* 0x040fe200078e02ff */
[----:B------:R-:W-:Y:S01]  /*1ca0*/  IADD3 R226, P3, R225, R80, RZ ;  /* 0x00000050e1e27210 */ /* 0x000fe20007f7e0ff */
[C---:B------:R-:W-:Y:S01]  /*1cb0*/  IMAD R243, R0.reuse, 0x68, RZ ;  /* 0x0000006800f37824 */ /* 0x040fe200078e02ff */
[----:B------:R-:W-:Y:S01]  /*1cc0*/  LEA.HI.X.SX32 R213, R213, R2, 0x1, P4 ;  /* 0x00000002d5d57211 */ /* 0x000fe200020f0eff */
[----:B------:R-:W-:Y:S01]  /*1cd0*/  IMAD R191, R0, 0x62, RZ ;  /* 0x0000006200bf7824 */ /* 0x000fe200078e02ff */
[----:B------:R-:W-:Y:S01]  /*1ce0*/  LEA.HI.X.SX32 R8, R16, R29, 0x1, P0 ;  /* 0x0000001d10087211 */ /* 0x000fe200000f0eff */
[C---:B------:R-:W-:Y:S01]  /*1cf0*/  IMAD R233, R0.reuse, 0x6d, RZ ;  /* 0x0000006d00e97824 */ /* 0x040fe200078e02ff */
[----:B------:R-:W-:Y:S01]  /*1d00*/  IADD3 R216, P5, R215, R80, RZ ;  /* 0x00000050d7d87210 */ /* 0x000fe20007fbe0ff */
[C---:B------:R-:W-:Y:S01]  /*1d10*/  IMAD R245, R0.reuse, 0x67, RZ ;  /* 0x0000006700f57824 */ /* 0x040fe200078e02ff */
[----:B------:R-:W-:Y:S01]  /*1d20*/  LEA.HI.X.SX32 R56, R201, R2, 0x1, P6 ;  /* 0x00000002c9387211 */ /* 0x000fe200030f0eff */
[C---:B------:R-:W-:Y:S01]  /*1d30*/  IMAD R223, R0.reuse, 0x72, RZ ;  /* 0x0000007200df7824 */ /* 0x040fe200078e02ff */
[-C--:B------:R-:W-:Y:S01]  /*1d40*/  IADD3 R228, P4, R227, R80.reuse, RZ ;  /* 0x00000050e3e47210 */ /* 0x080fe20007f9e0ff */
        /* <DEDUP_REMOVED lines=22> */
[C---:B------:R-:W-:Y:S01]  /*1eb0*/  IMAD R177, R0.reuse, 0x5b, RZ ;  /* 0x0000005b00b17824 */ /* 0x040fe200078e02ff */
[-C--:B------:R-:W-:Y:S01]  /*1ec0*/  IADD3 R242, P4, R241, R80.reuse, RZ ;  /* 0x00000050f1f27210 */ /* 0x080fe20007f9e0ff */
        /* <DEDUP_REMOVED lines=22> */
[----:B------:R0:W-:Y:S01]  /*2030*/  STL [R1+0x4], R142 ;  /* 0x0000048e01007387 */ /* 0x0001e20000100800 */
[----:B------:R-:W-:Y:S01]  /*2040*/  IADD3 R244, P5, R243, R80, RZ ;  /* 0x00000050f3f47210 */ /* 0x000fe20007fbe0ff */
[C---:B------:R-:W-:Y:S01]  /*2050*/  IMAD R153, R0.reuse, 0x4f, RZ ;  /* 0x0000004f00997824 */ /* 0x040fe200078e02ff */
[----:B------:R-:W-:Y:S01]  /*2060*/  LEA.HI.X.SX32 R231, R231, R2, 0x1, P6 ;  /* 0x00000002e7e77211 */ /* 0x000fe200030f0eff */
[C---:B------:R-:W-:Y:S01]  /*2070*/  IMAD R151, R0.reuse, 0x4e, RZ ;  /* 0x0000004e00977824 */ /* 0x040fe200078e02ff */
[----:B------:R-:W-:Y:S01]  /*2080*/  IADD3 R140, P4, R191, R80, RZ ;  /* 0x00000050bf8c7210 */ /* 0x000fe20007f9e0ff */
[C---:B------:R-:W-:Y:S01]  /*2090*/  IMAD R149, R0.reuse, 0x4d, RZ ;  /* 0x0000004d00957824 */ /* 0x040fe200078e02ff */
[----:B------:R-:W-:Y:S01]  /*20a0*/  LEA.HI.X.SX32 R209, R209, R2, 0x1, P2 ;  /* 0x00000002d1d17211 */ /* 0x000fe200010f0eff */
[C---:B------:R-:W-:Y:S01]  /*20b0*/  IMAD R147, R0.reuse, 0x4c, RZ ;  /* 0x0000004c00937824 */ /* 0x040fe200078e02ff */
[----:B------:R-:W-:Y:S01]  /*20c0*/  IADD3 R234, P0, R233, R80, RZ ;  /* 0x00000050e9ea7210 */ /* 0x000fe20007f1e0ff */
[----:B------:R1:W-:Y:S01]  /*20d0*/  STL [R1+0xc], R140 ;  /* 0x00000c8c01007387 */ /* 0x0003e20000100800 */
        /* <DEDUP_REMOVED lines=12> */
[----:B0-----:R-:W-:Y:S01]  /*21a0*/  IADD3 R142, P5, R189, R80, RZ ;  /* 0x00000050bd8e7210 */ /* 0x001fe20007fbe0ff */
        /* <DEDUP_REMOVED lines=9> */
[-C--:B-1----:R-:W-:Y:S01]  /*2240*/  IADD3 R140, P6, R187, R80.reuse, RZ ;  /* 0x00000050bb8c7210 */ /* 0x082fe20007fde0ff */
[C---:B------:R-:W-:Y:S01]  /*2250*/  IMAD R125, R0.reuse, 0x41, RZ ;  /* 0x00000041007d7824 */ /* 0x040fe200078e02ff */
[-C--:B------:R-:W-:Y:S01]  /*2260*/  IADD3 R238, P2, R237, R80.reuse, RZ ;  /* 0x00000050edee7210 */ /* 0x080fe20007f5e0ff */
[C---:B------:R-:W-:Y:S01]  /*2270*/  IMAD.SHL.U32 R123, R0.reuse, 0x40, RZ ;  /* 0x00000040007b7824 */ /* 0x040fe200078e00ff */
[----:B------:R-:W-:Y:S01]  /*2280*/  IADD3 R250, P1, R249, R80, RZ ;  /* 0x00000050f9fa7210 */ /* 0x000fe20007f3e0ff */
[----:B------:R1:W-:Y:S01]  /*2290*/  STL [R1+0x1c], R140 ;  /* 0x00001c8c01007387 */ /* 0x0003e20000100800 */
[-C--:B------:R-:W-:Y:S01]  /*22a0*/  LEA.HI.X.SX32 R247, R247, R2.reuse, 0x1, P0 ;  /* 0x00000002f7f77211 */ /* 0x080fe200000f0eff */
[C---:B------:R-:W-:Y:S01]  /*22b0*/  IMAD R121, R0.reuse, 0x3f, RZ ;  /* 0x0000003f00797824 */ /* 0x040fe200078e02ff */
[----:B------:R-:W-:Y:S01]  /*22c0*/  LEA.HI.X.SX32 R237, R237, R2, 0x1, P2 ;  /* 0x00000002eded7211 */ /* 0x000fe200010f0eff */
[C---:B------:R-:W-:Y:S01]  /*22d0*/  IMAD R119, R0.reuse, 0x3e, RZ ;  /* 0x0000003e00777824 */ /* 0x040fe200078e02ff */
[----:B0-----:R-:W-:Y:S01]  /*22e0*/  IADD3 R142, P0, R185, R80, RZ ;  /* 0x00000050b98e7210 */ /* 0x001fe20007f1e0ff */
[C---:B------:R-:W-:Y:S01]  /*22f0*/  IMAD R117, R0.reuse, 0x3d, RZ ;  /* 0x0000003d00757824 */ /* 0x040fe200078e02ff */
[----:B------:R-:W-:Y:S01]  /*2300*/  LEA.HI.X.SX32 R249, R249, R2, 0x1, P1 ;  /* 0x00000002f9f97211 */ /* 0x000fe200008f0eff */
[C---:B------:R-:W-:Y:S01]  /*2310*/  IMAD R115, R0.reuse, 0x3c, RZ ;  /* 0x0000003c00737824 */ /* 0x040fe200078e02ff */
[-C--:B------:R-:W-:Y:S01]  /*2320*/  IADD3 R252, P2, R251, R80.reuse, RZ ;  /* 0x00000050fbfc7210 */ /* 0x080fe20007f5e0ff */
[----:B------:R0:W-:Y:S01]  /*2330*/  STL [R1+0x24], R142 ;  /* 0x0000248e01007387 */ /* 0x0001e20000100800 */
[----:B-1----:R-:W-:Y:S01]  /*2340*/  IADD3 R140, P1, R183, R80, RZ ;  /* 0x00000050b78c7210 */ /* 0x002fe20007f3e0ff */
[C---:B------:R-:W-:Y:S01]  /*2350*/  IMAD R113, R0.reuse, 0x3b, RZ ;  /* 0x0000003b00717824 */ /* 0x040fe200078e02ff */
[----:B------:R-:W-:Y:S01]  /*2360*/  LEA.HI.X.SX32 R251, R251, R2, 0x1, P2 ;  /* 0x00000002fbfb7211 */ /* 0x000fe200010f0eff */
[C---:B------:R-:W-:Y:S01]  /*2370*/  IMAD R111, R0.reuse, 0x3a, RZ ;  /* 0x0000003a006f7824 */ /* 0x040fe200078e02ff */
[----:B------:R-:W-:Y:S01]  /*2380*/  CS2R R24, SRZ ;  /* 0x0000000000187805 */ /* 0x000fe2000001ff00 */
[----:B------:R1:W-:Y:S01]  /*2390*/  STL [R1+0x2c], R140 ;  /* 0x00002c8c01007387 */ /* 0x0003e20000100800 */
[----:B------:R-:W-:-:S02]  /*23a0*/  IMAD R109, R0, 0x39, RZ ;  /* 0x00000039006d7824 */ /* 0x000fc400078e02ff */
[C---:B------:R-:W-:Y:S01]  /*23b0*/  IMAD R107, R0.reuse, 0x38, RZ ;  /* 0x00000038006b7824 */ /* 0x040fe200078e02ff */
[----:B0-----:R-:W-:Y:S01]  /*23c0*/  IADD3 R142, P2, R181, R80, RZ ;  /* 0x00000050b58e7210 */ /* 0x001fe20007f5e0ff */
[C---:B------:R-:W-:Y:S02]  /*23d0*/  IMAD R105, R0.reuse, 0x37, RZ ;  /* 0x0000003700697824 */ /* 0x040fe400078e02ff */
[C---:B------:R-:W-:Y:S02]  /*23e0*/  IMAD R103, R0.reuse, 0x36, RZ ;  /* 0x0000003600677824 */ /* 0x040fe400078e02ff */
[----:B------:R0:W-:Y:S01]  /*23f0*/  STL [R1+0x34], R142 ;  /* 0x0000348e01007387 */ /* 0x0001e20000100800 */
[----:B-1----:R-:W-:Y:S01]  /*2400*/  LEA.HI.X.SX32 R140, R193, R2, 0x1, P3 ;  /* 0x00000002c18c7211 */ /* 0x002fe200018f0eff */
[C---:B------:R-:W-:Y:S01]  /*2410*/  IMAD R101, R0.reuse, 0x35, RZ ;  /* 0x0000003500657824 */ /* 0x040fe200078e02ff */
[----:B------:R-:W-:Y:S01]  /*2420*/  IADD3 R144, P3, R179, R80, RZ ;  /* 0x00000050b3907210 */ /* 0x000fe20007f7e0ff */
[----:B------:R-:W-:-:S02]  /*2430*/  IMAD R99, R0, 0x34, RZ ;  /* 0x0000003400637824 */ /* 0x000fc400078e02ff */
[----:B------:R1:W-:Y:S01]  /*2440*/  STL [R1], R140 ;  /* 0x0000008c01007387 */ /* 0x0003e20000100800 */
[C---:B------:R-:W-:Y:S02]  /*2450*/  IMAD R97, R0.reuse, 0x33, RZ ;  /* 0x0000003300617824 */ /* 0x040fe400078e02ff */
[C---:B------:R-:W-:Y:S01]  /*2460*/  IMAD R95, R0.reuse, 0x32, RZ ;  /* 0x00000032005f7824 */ /* 0x040fe200078e02ff */
[----:B0-----:R-:W-:Y:S01]  /*2470*/  LEA.HI.X.SX32 R142, R191, R2, 0x1, P4 ;  /* 0x00000002bf8e7211 */ /* 0x001fe200020f0eff */
[----:B------:R0:W-:Y:S01]  /*2480*/  STL [R1+0x3c], R144 ;  /* 0x00003c9001007387 */ /* 0x0001e20000100800 */
[C---:B------:R-:W-:Y:S02]  /*2490*/  IMAD R93, R0.reuse, 0x31, RZ ;  /* 0x00000031005d7824 */ /* 0x040fe400078e02ff */
[C---:B------:R-:W-:Y:S01]  /*24a0*/  IMAD R91, R0.reuse, 0x30, RZ ;  /* 0x00000030005b7824 */ /* 0x040fe200078e02ff */
[----:B------:R2:W-:Y:S01]  /*24b0*/  STL [R1+0x8], R142 ;  /* 0x0000088e01007387 */ /* 0x0005e20000100800 */
[----:B-1----:R-:W-:Y:S01]  /*24c0*/  IADD3 R140, P4, R177, R80, RZ ;  /* 0x00000050b18c7210 */ /* 0x002fe20007f9e0ff */
[----:B------:R-:W-:-:S02]  /*24d0*/  IMAD R89, R0, 0x2f, RZ ;  /* 0x0000002f00597824 */ /* 0x000fc400078e02ff */
[C---:B------:R-:W-:Y:S01]  /*24e0*/  IMAD R87, R0.reuse, 0x2e, RZ ;  /* 0x0000002e00577824 */ /* 0x040fe200078e02ff */
[----:B0-----:R-:W-:Y:S01]  /*24f0*/  LEA.HI.X.SX32 R144, R189, R2, 0x1, P5 ;  /* 0x00000002bd907211 */ /* 0x001fe200028f0eff */
[----:B------:R0:W-:Y:S01]  /*2500*/  STL [R1+0x44], R140 ;  /* 0x0000448c01007387 */ /* 0x0001e20000100800 */
[C---:B------:R-:W-:Y:S01]  /*2510*/  IMAD R85, R0.reuse, 0x2d, RZ ;  /* 0x0000002d00557824 */ /* 0x040fe200078e02ff */
[----:B--2---:R-:W-:Y:S02]  /*2520*/  IADD3 R142, P5, R175, R80, RZ ;  /* 0x00000050af8e7210 */ /* 0x004fe40007fbe0ff */
[----:B------:R1:W-:Y:S01]  /*2530*/  STL [R1+0x10], R144 ;  /* 0x0000109001007387 */ /* 0x0003e20000100800 */
[C---:B------:R-:W-:Y:S02]  /*2540*/  IMAD R83, R0.reuse, 0x2c, RZ ;  /* 0x0000002c00537824 */ /* 0x040fe400078e02ff */
[C---:B------:R-:W-:Y:S01]  /*2550*/  IMAD R81, R0.reuse, 0x2b, RZ ;  /* 0x0000002b00517824 */ /* 0x040fe200078e02ff */
[----:B------:R2:W-:Y:S01]  /*2560*/  STL [R1+0x4c], R142 ;  /* 0x00004c8e01007387 */ /* 0x0005e20000100800 */
[C---:B------:R-:W-:Y:S01]  /*2570*/  IMAD R38, R0.reuse, 0x2a, RZ ;  /* 0x0000002a00267824 */ /* 0x040fe200078e02ff */
[----:B0-----:R-:W-:Y:S01]  /*2580*/  LEA.HI.X.SX32 R140, R187, R2, 0x1, P6 ;  /* 0x00000002bb8c7211 */ /* 0x001fe200030f0eff */
[----:B------:R-:W-:-:S02]  /*2590*/  IMAD R36, R0, 0x29, RZ ;  /* 0x0000002900247824 */ /* 0x000fc400078e02ff */
[C---:B------:R-:W-:Y:S01]  /*25a0*/  IMAD R34, R0.reuse, 0x28, RZ ;  /* 0x0000002800227824 */ /* 0x040fe200078e02ff */
[----:B-1----:R-:W-:Y:S01]  /*25b0*/  IADD3 R144, P6, R173, R80, RZ ;  /* 0x00000050ad907210 */ /* 0x002fe20007fde0ff */
[----:B------:R0:W-:Y:S01]  /*25c0*/  STL [R1+0x18], R140 ;  /* 0x0000188c01007387 */ /* 0x0001e20000100800 */
[C---:B------:R-:W-:Y:S01]  /*25d0*/  IMAD R32, R0.reuse, 0x27, RZ ;  /* 0x0000002700207824 */ /* 0x040fe200078e02ff */
[----:B--2---:R-:W-:Y:S02]  /*25e0*/  LEA.HI.X.SX32 R142, R185, R2, 0x1, P0 ;  /* 0x00000002b98e7211 */ /* 0x004fe400000f0eff */
[----:B------:R1:W-:Y:S01]  /*25f0*/  STL [R1+0x54], R144 ;  /* 0x0000549001007387 */ /* 0x0003e20000100800 */
[C---:B------:R-:W-:Y:S02]  /*2600*/  IMAD R30, R0.reuse, 0x26, RZ ;  /* 0x00000026001e7824 */ /* 0x040fe400078e02ff */
[C---:B------:R-:W-:Y:S01]  /*2610*/  IMAD R28, R0.reuse, 0x25, RZ ;  /* 0x00000025001c7824 */ /* 0x040fe200078e02ff */
[----:B------:R2:W-:Y:S01]  /*2620*/  STL [R1+0x20], R142 ;  /* 0x0000208e01007387 */ /* 0x0005e20000100800 */
[C---:B------:R-:W-:Y:S01]  /*2630*/  IMAD R27, R0.reuse, 0x24, RZ ;  /* 0x00000024001b7824 */ /* 0x040fe200078e02ff */
[----:B0-----:R-:W-:Y:S01]  /*2640*/  IADD3 R140, P0, R171, R80, RZ ;  /* 0x00000050ab8c7210 */ /* 0x001fe20007f1e0ff */
[----:B------:R-:W-:-:S02]  /*2650*/  IMAD R29, R0, 0x23, RZ ;  /* 0x00000023001d7824 */ /* 0x000fc400078e02ff */
[C---:B------:R-:W-:Y:S01]  /*2660*/  IMAD R31, R0.reuse, 0x22, RZ ;  /* 0x00000022001f7824 */ /* 0x040fe200078e02ff */
[----:B-1----:R-:W-:Y:S01]  /*2670*/  LEA.HI.X.SX32 R144, R183, R2, 0x1, P1 ;  /* 0x00000002b7907211 */ /* 0x002fe200008f0eff */
[----:B------:R0:W-:Y:S01]  /*2680*/  STL [R1+0x5c], R140 ;  /* 0x00005c8c01007387 */ /* 0x0001e20000100800 */
[C---:B------:R-:W-:Y:S01]  /*2690*/  IMAD R33, R0.reuse, 0x21, RZ ;  /* 0x0000002100217824 */ /* 0x040fe200078e02ff */
[----:B--2---:R-:W-:Y:S02]  /*26a0*/  IADD3 R142, P1, R169, R80, RZ ;  /* 0x00000050a98e7210 */ /* 0x004fe40007f3e0ff */
[----:B------:R1:W-:Y:S01]  /*26b0*/  STL [R1+0x28], R144 ;  /* 0x0000289001007387 */ /* 0x0003e20000100800 */
[C---:B------:R-:W-:Y:S02]  /*26c0*/  IMAD.SHL.U32 R35, R0.reuse, 0x20, RZ ;  /* 0x0000002000237824 */ /* 0x040fe400078e00ff */
        /* <DEDUP_REMOVED lines=29> */
[C---:B------:R-:W-:Y:S01]  /*28a0*/  IMAD.SHL.U32 R108, R0.reuse, 0x10, RZ ;  /* 0x00000010006c7824 */ /* 0x040fe200078e00ff */
        /* <DEDUP_REMOVED lines=29> */
[C---:B------:R-:W-:Y:S02]  /*2a80*/  IMAD.SHL.U32 R136, R0.reuse, 0x2, RZ ;  /* 0x0000000200887824 */ /* 0x040fe400078e00ff */
[----:B------:R-:W-:Y:S01]  /*2a90*/  IMAD.SHL.U32 R67, R0, 0x80, RZ ;  /* 0x0000008000437824 */ /* 0x000fe200078e00ff */
[----:B------:R2:W-:Y:S01]  /*2aa0*/  STL [R1+0x68], R142 ;  /* 0x0000688e01007387 */ /* 0x0005e20000100800 */
[----:B0-----:R-:W-:-:S02]  /*2ab0*/  IADD3 R140, P2, R153, R80, RZ ;  /* 0x00000050998c7210 */ /* 0x001fc40007f5e0ff */
[----:B-1----:R-:W-:-:S03]  /*2ac0*/  LEA.HI.X.SX32 R144, R165, R2, 0x1, P3 ;  /* 0x00000002a5907211 */ /* 0x002fc600018f0eff */
[----:B------:R0:W-:Y:S01]  /*2ad0*/  STL [R1+0xa4], R140 ;  /* 0x0000a48c01007387 */ /* 0x0001e20000100800 */
[----:B--2---:R-:W-:-:S03]  /*2ae0*/  IADD3 R142, P3, R151, R80, RZ ;  /* 0x00000050978e7210 */ /* 0x004fc60007f7e0ff */
[----:B------:R1:W-:Y:S04]  /*2af0*/  STL [R1+0x70], R144 ;  /* 0x0000709001007387 */ /* 0x0003e80000100800 */
[----:B------:R2:W-:Y:S01]  /*2b00*/  STL [R1+0xac], R142 ;  /* 0x0000ac8e01007387 */ /* 0x0005e20000100800 */
[----:B0-----:R-:W-:Y:S02]  /*2b10*/  LEA.HI.X.SX32 R140, R163, R2, 0x1, P4 ;  /* 0x00000002a38c7211 */ /* 0x001fe400020f0eff */
[----:B-1----:R-:W-:-:S03]  /*2b20*/  IADD3 R144, P4, R149, R80, RZ ;  /* 0x0000005095907210 */ /* 0x002fc60007f9e0ff */
[----:B------:R0:W-:Y:S01]  /*2b30*/  STL [R1+0x78], R140 ;  /* 0x0000788c01007387 */ /* 0x0001e20000100800 */
[----:B--2---:R-:W-:-:S03]  /*2b40*/  LEA.HI.X.SX32 R142, R161, R2, 0x1, P5 ;  /* 0x00000002a18e7211 */ /* 0x004fc600028f0eff */
[----:B------:R1:W-:Y:S04]  /*2b50*/  STL [R1+0xb4], R144 ;  /* 0x0000b49001007387 */ /* 0x0003e80000100800 */
[----:B------:R2:W-:Y:S01]  /*2b60*/  STL [R1+0x80], R142 ;  /* 0x0000808e01007387 */ /* 0x0005e20000100800 */
[----:B0-----:R-:W-:Y:S02]  /*2b70*/  IADD3 R140, P5, R147, R80, RZ ;  /* 0x00000050938c7210 */ /* 0x001fe40007fbe0ff */
        /* <DEDUP_REMOVED lines=14> */
[----:B------:R-:W-:Y:S02]  /*2c60*/  LEA.HI.X.SX32 R141, R141, R2, 0x1, P1 ;  /* 0x000000028d8d7211 */ /* 0x000fe400008f0eff */
[----:B--2---:R-:W-:Y:S01]  /*2c70*/  IADD3 R142, P2, R139, R80, RZ ;  /* 0x000000508b8e7210 */ /* 0x004fe20007f5e0ff */
        /* <DEDUP_REMOVED lines=18> */
[----:B------:R-:W-:Y:S04]  /*2da0*/  STL [R1+0xfc], R144 ;  /* 0x0000fc9001007387 */ /* 0x000fe80000100800 */
[----:B------:R1:W-:Y:S01]  /*2db0*/  STL [R1+0xc8], R142 ;  /* 0x0000c88e01007387 */ /* 0x0003e20000100800 */
[----:B0-----:R-:W-:-:S05]  /*2dc0*/  IADD3 R140, P0, R129, R80, RZ ;  /* 0x00000050818c7210 */ /* 0x001fca0007f1e0ff */
[----:B------:R0:W-:Y:S01]  /*2dd0*/  STL [R1+0x104], R140 ;  /* 0x0001048c01007387 */ /* 0x0001e20000100800 */
[----:B-1----:R-:W-:-:S03]  /*2de0*/  IADD3 R142, P1, R127, R80, RZ ;  /* 0x000000507f8e7210 */ /* 0x002fc60007f3e0ff */
[----:B------:R1:W-:Y:S04]  /*2df0*/  STL [R1+0xd0], R141 ;  /* 0x0000d08d01007387 */ /* 0x0003e80000100800 */
[----:B------:R-:W-:Y:S01]  /*2e00*/  STL [R1+0x10c], R142 ;  /* 0x00010c8e01007387 */ /* 0x000fe20000100800 */
[-C--:B0-----:R-:W-:Y:S02]  /*2e10*/  LEA.HI.X.SX32 R140, R139, R2.reuse, 0x1, P2 ;  /* 0x000000028b8c7211 */ /* 0x081fe400010f0eff */
[----:B------:R-:W-:Y:S02]  /*2e20*/  LEA.HI.X.SX32 R139, R137, R2, 0x1, P3 ;  /* 0x00000002898b7211 */ /* 0x000fe400018f0eff */
[----:B-1----:R-:W-:Y:S01]  /*2e30*/  IADD3 R141, P2, R125, R80, RZ ;  /* 0x000000507d8d7210 */ /* 0x002fe20007f5e0ff */
[----:B------:R0:W-:Y:S01]  /*2e40*/  STL [R1+0xd8], R140 ;  /* 0x0000d88c01007387 */ /* 0x0001e20000100800 */
[----:B------:R-:W-:-:S02]  /*2e50*/  LEA.HI.X.SX32 R137, R135, R2, 0x1, P4 ;  /* 0x0000000287897211 */ /* 0x000fc400020f0eff */
[-C--:B------:R-:W-:Y:S01]  /*2e60*/  LEA.HI.X.SX32 R135, R133, R2.reuse, 0x1, P5 ;  /* 0x0000000285877211 */ /* 0x080fe200028f0eff */
[----:B------:R-:W-:Y:S01]  /*2e70*/  STL [R1+0x114], R141 ;  /* 0x0001148d01007387 */ /* 0x000fe20000100800 */
[-C--:B------:R-:W-:Y:S02]  /*2e80*/  LEA.HI.X.SX32 R133, R131, R2.reuse, 0x1, P6 ;  /* 0x0000000283857211 */ /* 0x080fe400030f0eff */
[-C--:B------:R-:W-:Y:S01]  /*2e90*/  LEA.HI.X.SX32 R131, R129, R2.reuse, 0x1, P0 ;  /* 0x0000000281837211 */ /* 0x080fe200000f0eff */
[----:B------:R1:W-:Y:S01]  /*2ea0*/  STL [R1+0xe0], R139 ;  /* 0x0000e08b01007387 */ /* 0x0003e20000100800 */
[----:B------:R-:W-:Y:S02]  /*2eb0*/  LEA.HI.X.SX32 R129, R127, R2, 0x1, P1 ;  /* 0x000000027f817211 */ /* 0x000fe400008f0eff */
[----:B0-----:R-:W-:Y:S02]  /*2ec0*/  IADD3 R140, P3, R123, R80, RZ ;  /* 0x000000507b8c7210 */ /* 0x001fe40007f7e0ff */
[----:B------:R-:W-:-:S02]  /*2ed0*/  LEA.HI.X.SX32 R127, R125, R2, 0x1, P2 ;  /* 0x000000027d7f7211 */ /* 0x000fc400010f0eff */
[----:B------:R-:W-:Y:S01]  /*2ee0*/  LEA.HI.X.SX32 R125, R123, R2, 0x1, P3 ;  /* 0x000000027b7d7211 */ /* 0x000fe200018f0eff */
[----:B------:R-:W-:Y:S01]  /*2ef0*/  STL [R1+0x11c], R140 ;  /* 0x00011c8c01007387 */ /* 0x000fe20000100800 */
[----:B-1----:R-:W-:-:S03]  /*2f00*/  IADD3 R139, P4, R121, R80, RZ ;  /* 0x00000050798b7210 */ /* 0x002fc60007f9e0ff */
[----:B------:R0:W-:Y:S01]  /*2f10*/  STL [R1+0xe8], R137 ;  /* 0x0000e88901007387 */ /* 0x0001e20000100800 */
[----:B------:R-:W-:-:S03]  /*2f20*/  LEA.HI.X.SX32 R123, R121, R2, 0x1, P4 ;  /* 0x00000002797b7211 */ /* 0x000fc600020f0eff */
[----:B------:R-:W-:Y:S04]  /*2f30*/  STL [R1+0x124], R139 ;  /* 0x0001248b01007387 */ /* 0x000fe80000100800 */
[----:B------:R1:W-:Y:S01]  /*2f40*/  STL [R1+0xf0], R135 ;  /* 0x0000f08701007387 */ /* 0x0003e20000100800 */
[----:B0-----:R-:W-:-:S04]  /*2f50*/  IADD3 R137, P5, R119, R80, RZ ;  /* 0x0000005077897210 */ /* 0x001fc80007fbe0ff */
        /* <DEDUP_REMOVED lines=83> */
[----:B------:R0:W-:Y:S04]  /*3490*/  STL [R1+0x198], R93 ;  /* 0x0001985d01007387 */ /* 0x0001e80000100800 */
[----:B------:R-:W-:Y:S04]  /*34a0*/  STL [R1+0x1d4], R95 ;  /* 0x0001d45f01007387 */ /* 0x000fe80000100800 */
[----:B------:R1:W-:Y:S01]  /*34b0*/  STL [R1+0x1a0], R91 ;  /* 0x0001a05b01007387 */ /* 0x0003e20000100800 */
[----:B0-----:R-:W-:-:S05]  /*34c0*/  IADD3 R93, P6, R34, R80, RZ ;  /* 0x00000050225d7210 */ /* 0x001fca0007fde0ff */
        /* <DEDUP_REMOVED lines=12> */
[----:B------:R0:W-:Y:S01]  /*3590*/  STL [R1+0x1fc], R85 ;  /* 0x0001fc5501007387 */ /* 0x0001e20000100800 */
[----:B-1----:R-:W-:-:S03]  /*35a0*/  IADD3 R83, P4, R29, R80, RZ ;  /* 0x000000501d537210 */ /* 0x002fc60007f9e0ff */
        /* <DEDUP_REMOVED lines=23> */
[----:B------:R-:W-:Y:S02]  /*3720*/  CS2R R26, SRZ ;  /* 0x00000000001a7805 */ /* 0x000fe4000001ff00 */
[C---:B--2---:R-:W-:Y:S01]  /*3730*/  IADD3 R83, P3, R82.reuse, R80, RZ ;  /* 0x0000005052537210 */ /* 0x044fe20007f7e0ff */
[----:B------:R1:W-:Y:S03]  /*3740*/  STL [R1+0x1f8], R81 ;  /* 0x0001f85101007387 */ /* 0x0003e60000100800 */
[-C--:B------:R-:W-:Y:S01]  /*3750*/  LEA.HI.X.SX32 R82, R82, R2.reuse, 0x1, P3 ;  /* 0x0000000252527211 */ /* 0x080fe200018f0eff */
[----:B------:R2:W-:Y:S01]  /*3760*/  STL [R1+0x234], R83 ;  /* 0x0002345301007387 */ /* 0x0005e20000100800 */
[----:B0-----:R-:W-:Y:S02]  /*3770*/  LEA.HI.X.SX32 R85, R29, R2, 0x1, P4 ;  /* 0x000000021d557211 */ /* 0x001fe400020f0eff */
[----:B------:R-:W-:-:S02]  /*3780*/  CS2R R28, SRZ ;  /* 0x00000000001c7805 */ /* 0x000fc4000001ff00 */
[----:B-1----:R-:W-:Y:S01]  /*3790*/  IADD3 R81, P4, R84, R80, RZ ;  /* 0x0000005054517210 */ /* 0x002fe20007f9e0ff */
[----:B------:R0:W-:Y:S01]  /*37a0*/  STL [R1+0x200], R85 ;  /* 0x0002005501007387 */ /* 0x0001e20000100800 */
[----:B--2---:R-:W-:-:S03]  /*37b0*/  LEA.HI.X.SX32 R83, R31, R2, 0x1, P5 ;  /* 0x000000021f537211 */ /* 0x004fc600028f0eff */
[----:B------:R1:W-:Y:S01]  /*37c0*/  STL [R1+0x23c], R81 ;  /* 0x00023c5101007387 */ /* 0x0003e20000100800 */
[----:B------:R-:W-:-:S03]  /*37d0*/  CS2R R30, SRZ ;  /* 0x00000000001e7805 */ /* 0x000fc6000001ff00 */
[----:B------:R2:W-:Y:S01]  /*37e0*/  STL [R1+0x208], R83 ;  /* 0x0002085301007387 */ /* 0x0005e20000100800 */
[----:B0-----:R-:W-:Y:S02]  /*37f0*/  IADD3 R85, P5, R86, R80, RZ ;  /* 0x0000005056557210 */ /* 0x001fe40007fbe0ff */
[----:B-1----:R-:W-:-:S03]  /*3800*/  LEA.HI.X.SX32 R81, R33, R2, 0x1, P6 ;  /* 0x0000000221517211 */ /* 0x002fc600030f0eff */
[----:B------:R0:W-:Y:S01]  /*3810*/  STL [R1+0x244], R85 ;  /* 0x0002445501007387 */ /* 0x0001e20000100800 */
[----:B------:R-:W-:Y:S02]  /*3820*/  CS2R R32, SRZ ;  /* 0x0000000000207805 */ /* 0x000fe4000001ff00 */
[----:B--2---:R-:W-:Y:S01]  /*3830*/  IADD3 R83, P6, R88, R80, RZ ;  /* 0x0000005058537210 */ /* 0x004fe20007fde0ff */
[----:B------:R1:W-:Y:S04]  /*3840*/  STL [R1+0x210], R81 ;  /* 0x0002105101007387 */ /* 0x0003e80000100800 */
        /* <DEDUP_REMOVED lines=11> */
[----:B------:R-:W-:Y:S01]  /*3900*/  STL [R1+0x25c], R85 ;  /* 0x00025c5501007387 */ /* 0x000fe20000100800 */
[----:B------:R-:W-:Y:S02]  /*3910*/  CS2R R38, SRZ ;  /* 0x0000000000267805 */ /* 0x000fe4000001ff00 */
[-C--:B--2---:R-:W-:Y:S01]  /*3920*/  IADD3 R83, P2, R94, R80.reuse, RZ ;  /* 0x000000505e537210 */ /* 0x084fe20007f5e0ff */
[----:B------:R0:W-:Y:S04]  /*3930*/  STL [R1+0x228], R81 ;  /* 0x0002285101007387 */ /* 0x0001e80000100800 */
[----:B------:R1:W-:Y:S04]  /*3940*/  STL [R1+0x264], R83 ;  /* 0x0002645301007387 */ /* 0x0003e80000100800 */
        /* <DEDUP_REMOVED lines=88> */
[-C--:B------:R-:W-:Y:S02]  /*3ed0*/  LEA.HI.X.SX32 R0, R0, R2.reuse, 0x1, P3 ;  /* 0x0000000200007211 */ /* 0x080fe400018f0eff */
[-C--:B--2---:R-:W-:Y:S01]  /*3ee0*/  LEA.HI.X.SX32 R82, R128, R2.reuse, 0x1, P5 ;  /* 0x0000000280527211 */ /* 0x084fe200028f0eff */
[----:B------:R1:W-:Y:S04]  /*3ef0*/  STL [R1+0x2e0], R83 ;  /* 0x0002e05301007387 */ /* 0x0003e80000100800 */
[----:B------:R2:W-:Y:S01]  /*3f00*/  STL [R1+0x2e8], R82 ;  /* 0x0002e85201007387 */ /* 0x0005e20000100800 */
[-C--:B0-----:R-:W-:Y:S02]  /*3f10*/  LEA.HI.X.SX32 R81, R130, R2.reuse, 0x1, P6 ;  /* 0x0000000282517211 */ /* 0x081fe400030f0eff */
[----:B-1----:R-:W-:-:S03]  /*3f20*/  LEA.HI.X.SX32 R83, R132, R2, 0x1, P0 ;  /* 0x0000000284537211 */ /* 0x002fc600000f0eff */
[----:B------:R0:W-:Y:S01]  /*3f30*/  STL [R1+0x2f0], R81 ;  /* 0x0002f05101007387 */ /* 0x0001e20000100800 */
[----:B--2---:R-:W-:-:S03]  /*3f40*/  LEA.HI.X.SX32 R82, R134, R2, 0x1, P1 ;  /* 0x0000000286527211 */ /* 0x004fc600008f0eff */
[----:B------:R1:W-:Y:S04]  /*3f50*/  STL [R1+0x2f8], R83 ;  /* 0x0002f85301007387 */ /* 0x0003e80000100800 */
[----:B------:R2:W-:Y:S01]  /*3f60*/  STL [R1+0x300], R82 ;  /* 0x0003005201007387 */ /* 0x0005e20000100800 */
[----:B0-----:R-:W-:Y:S02]  /*3f70*/  LEA.HI.X.SX32 R81, R136, R2, 0x1, P2 ;  /* 0x0000000288517211 */ /* 0x001fe400010f0eff */
[----:B-1----:R-:W-:-:S03]  /*3f80*/  LOP3.LUT R83, R138, 0x20, RZ, 0x3c, !PT ;  /* 0x000000208a537812 */ /* 0x002fc600078e3cff */
[----:B------:R0:W-:Y:S01]  /*3f90*/  STL [R1+0x308], R81 ;  /* 0x0003085101007387 */ /* 0x0001e20000100800 */
[----:B--2---:R-:W-:-:S03]  /*3fa0*/  LOP3.LUT R82, R138, 0x30, RZ, 0x3c, !PT ;  /* 0x000000308a527812 */ /* 0x004fc600078e3cff */
[----:B------:R1:W-:Y:S01]  /*3fb0*/  STL [R1+0x310], R0 ;  /* 0x0003100001007387 */ /* 0x0003e20000100800 */
[----:B0-----:R-:W-:Y:S02]  /*3fc0*/  LOP3.LUT R81, R138, 0x10, RZ, 0x3c, !PT ;  /* 0x000000108a517812 */ /* 0x001fe400078e3cff */
[----:B-1----:R-:W-:-:S03]  /*3fd0*/  SHF.R.S32.HI R0, RZ, 0x1f, R67 ;  /* 0x0000001fff007819 */ /* 0x002fc60000011443 */
[----:B------:R0:W-:Y:S04]  /*3fe0*/  STL [R1+0x33c], R81 ;  /* 0x00033c5101007387 */ /* 0x0001e80000100800 */
[----:B------:R1:W-:Y:S04]  /*3ff0*/  STL [R1+0x338], R83 ;  /* 0x0003385301007387 */ /* 0x0003e80000100800 */
[----:B------:R2:W-:Y:S01]  /*4000*/  STL [R1+0x334], R82 ;  /* 0x0003345201007387 */ /* 0x0005e20000100800 */
[C---:B0-----:R-:W-:Y:S02]  /*4010*/  LOP3.LUT R81, R138.reuse, 0x40, RZ, 0x3c, !PT ;  /* 0x000000408a517812 */ /* 0x041fe400078e3cff */
[----:B-1----:R-:W-:-:S03]  /*4020*/  LOP3.LUT R83, R138, 0x50, RZ, 0x3c, !PT ;  /* 0x000000508a537812 */ /* 0x002fc600078e3cff */
[----:B------:R0:W-:Y:S01]  /*4030*/  STL [R1+0x330], R81 ;  /* 0x0003305101007387 */ /* 0x0001e20000100800 */
[----:B--2---:R-:W-:-:S03]  /*4040*/  LOP3.LUT R82, R138, 0x60, RZ, 0x3c, !PT ;  /* 0x000000608a527812 */ /* 0x004fc600078e3cff */
[----:B------:R1:W-:Y:S04]  /*4050*/  STL [R1+0x32c], R83 ;  /* 0x00032c5301007387 */ /* 0x0003e80000100800 */
[----:B------:R2:W-:Y:S01]  /*4060*/  STL [R1+0x328], R82 ;  /* 0x0003285201007387 */ /* 0x0005e20000100800 */
[----:B0-----:R-:W-:Y:S02]  /*4070*/  LOP3.LUT R81, R138, 0x70, RZ, 0x3c, !PT ;  /* 0x000000708a517812 */ /* 0x001fe400078e3cff */
[----:B-1----:R-:W-:-:S03]  /*4080*/  LOP3.LUT R83, R68, 0x20, RZ, 0x3c, !PT ;  /* 0x0000002044537812 */ /* 0x002fc600078e3cff */
[----:B------:R0:W-:Y:S01]  /*4090*/  STL [R1+0x324], R81 ;  /* 0x0003245101007387 */ /* 0x0001e20000100800 */
[C---:B--2---:R-:W-:Y:S02]  /*40a0*/  LOP3.LUT R82, R68.reuse, 0x40, RZ, 0x3c, !PT ;  /* 0x0000004044527812 */ /* 0x044fe400078e3cff */
[----:B0-----:R-:W-:-:S07]  /*40b0*/  LOP3.LUT R81, R68, 0x60, RZ, 0x3c, !PT ;  /* 0x0000006044517812 */ /* 0x001fce00078e3cff */
.L_x_2:
[----:B------:R-:W2:Y:S01]  /*40c0*/  LDL R83, [R1+0x310] ;  /* 0x0003100001537983 */ /* 0x000ea20000100800 */
[----:B------:R-:W0:Y:S03]  /*40d0*/  LDC R107, c[0x0][0x230] ;  /* 0x00008c00ff6b7b82 */ /* 0x000e260000000800 */
[----:B------:R-:W2:Y:S04]  /*40e0*/  LDL R82, [R1+0x314] ;  /* 0x0003140001527983 */ /* 0x000ea80000100800 */
[----:B------:R-:W3:Y:S04]  /*40f0*/  LDL R87, [R1+0x308] ;  /* 0x0003080001577983 */ /* 0x000ee80000100800 */
[----:B------:R-:W4:Y:S04]  /*4100*/  LDL R0, [R1+0x30c] ;  /* 0x00030c0001007983 */ /* 0x000f280000100800 */
[----:B------:R-:W5:Y:S04]  /*4110*/  LDL R67, [R1+0x304] ;  /* 0x0003040001437983 */ /* 0x000f680000100800 */
[----:B------:R-:W5:Y:S01]  /*4120*/  LDL R99, [R1+0x300] ;  /* 0x0003000001637983 */ /* 0x000f620000100800 */
[----:B0-----:R-:W-:-:S05]  /*4130*/  IMAD R107, R66, -0x80, R107 ;  /* 0xffffff80426b7824 */ /* 0x001fca00078e026b */
[C---:B------:R-:W-:Y:S02]  /*4140*/  ISETP.GT.AND P3, PT, R107.reuse, 0x1, PT ;  /* 0x000000016b00780c */ /* 0x040fe40003f64270 */
[C---:B------:R-:W-:Y:S02]  /*4150*/  ISETP.GT.AND P4, PT, R107.reuse, 0x2, PT ;  /* 0x000000026b00780c */ /* 0x040fe40003f84270 */
[----:B------:R-:W-:Y:S01]  /*4160*/  PRMT R145, RZ, 0x7610, R145 ;  /* 0x00007610ff917816 */ /* 0x000fe20000000091 */
[----:B------:R0:W-:Y:S04]  /*4170*/  STL [R1+0x348], R68 ;  /* 0x0003484401007387 */ /* 0x0001e80000100800 */
[----:B------:R-:W5:Y:S04]  /*4180*/  LDL R98, [R1+0x2f8] ;  /* 0x0002f80001627983 */ /* 0x000f680000100800 */
[----:B------:R-:W5:Y:S01]  /*4190*/  LDL R86, [R1+0x2fc] ;  /* 0x0002fc0001567983 */ /* 0x000f620000100800 */
[----:B------:R-:W-:-:S03]  /*41a0*/  ISETP.GT.AND P1, PT, R107, 0x3, PT ;  /* 0x000000036b00780c */ /* 0x000fc60003f24270 */
[----:B------:R-:W5:Y:S04]  /*41b0*/  LDL R97, [R1+0x2e8] ;  /* 0x0002e80001617983 */ /* 0x000f680000100800 */
[----:B------:R-:W5:Y:S01]  /*41c0*/  LDL R96, [R1+0x2ec] ;  /* 0x0002ec0001607983 */ /* 0x000f620000100800 */
[----:B------:R-:W-:-:S03]  /*41d0*/  PRMT R140, RZ, 0x7610, R140 ;  /* 0x00007610ff8c7816 */ /* 0x000fc6000000008c */
[----:B--2---:R3:W2:Y:S02]  /*41e0*/  @P3 LDG.E.U8 R145, desc[UR18][R82.64] ;  /* 0x0000001252913981 */ /* 0x0046a4000c1e1100 */
[----:B---3--:R-:W-:Y:S02]  /*41f0*/  @P4 IMAD.MOV.U32 R83, RZ, RZ, R87 ;  /* 0x000000ffff534224 */ /* 0x008fe400078e0057 */
[----:B----4-:R-:W-:Y:S01]  /*4200*/  @P4 IMAD.MOV.U32 R82, RZ, RZ, R0 ;  /* 0x000000ffff524224 */ /* 0x010fe200078e0000 */
[----:B------:R-:W3:Y:S04]  /*4210*/  LDL R87, [R1+0x2f0] ;  /* 0x0002f00001577983 */ /* 0x000ee80000100800 */
[----:B------:R-:W4:Y:S04]  /*4220*/  LDL.LU R0, [R1+0x2f4] ;  /* 0x0002f40001007983 */ /* 0x000f280000300800 */
[----:B------:R5:W2:Y:S04]  /*4230*/  @P4 LDG.E.U8 R140, desc[UR18][R82.64] ;  /* 0x00000012528c4981 */ /* 0x000aa8000c1e1100 */
[----:B0-----:R-:W2:Y:S01]  /*4240*/  LDL R68, [R1+0x2e0] ;  /* 0x0002e00001447983 */ /* 0x001ea20000100800 */
[----:B------:R-:W-:-:S02]  /*4250*/  ISETP.GT.AND P2, PT, R107, RZ, PT ;  /* 0x000000ff6b00720c */ /* 0x000fc40003f44270 */
[----:B------:R-:W-:Y:S01]  /*4260*/  PRMT R144, RZ, 0x7610, R144 ;  /* 0x00007610ff907816 */ /* 0x000fe20000000090 */
[----:B------:R-:W2:Y:S01]  /*4270*/  LDL R101, [R1+0x280] ;  /* 0x0002800001657983 */ /* 0x000ea20000100800 */
[----:B-----5:R-:W-:-:S03]  /*4280*/  @P1 IMAD.MOV.U32 R82, RZ, RZ, R67 ;  /* 0x000000ffff521224 */ /* 0x020fc600078e0043 */
[----:B------:R-:W5:Y:S01]  /*4290*/  LDL R67, [R1+0x2e4] ;  /* 0x0002e40001437983 */ /* 0x000f620000100800 */
[C---:B------:R-:W-:Y:S02]  /*42a0*/  ISETP.GT.AND P0, PT, R107.reuse, 0x4, PT ;  /* 0x000000046b00780c */ /* 0x040fe40003f04270 */
[----:B------:R-:W-:Y:S01]  /*42b0*/  PRMT R141, RZ, 0x7610, R141 ;  /* 0x00007610ff8d7816 */ /* 0x000fe2000000008d */
[----:B------:R-:W2:Y:S02]  /*42c0*/  LDL R100, [R1+0x284] ;  /* 0x0002840001647983 */ /* 0x000ea40000100800 */
[----:B------:R-:W-:Y:S02]  /*42d0*/  @P2 IMAD.MOV.U32 R81, RZ, RZ, R2 ;  /* 0x000000ffff512224 */ /* 0x000fe400078e0002 */
[----:B------:R-:W-:Y:S01]  /*42e0*/  @P1 IMAD.MOV.U32 R83, RZ, RZ, R99 ;  /* 0x000000ffff531224 */ /* 0x000fe200078e0063 */
[----:B------:R-:W-:Y:S01]  /*42f0*/  PRMT R139, RZ, 0x7610, R139 ;  /* 0x00007610ff8b7816 */ /* 0x000fe2000000008b */
[----:B------:R-:W2:Y:S04]  /*4300*/  LDL R99, [R1+0x2d0] ;  /* 0x0002d00001637983 */ /* 0x000ea80000100800 */
[----:B------:R-:W2:Y:S01]  /*4310*/  @P2 LDG.E.U8 R144, desc[UR18][R80.64] ;  /* 0x0000001250902981 */ /* 0x000ea2000c1e1100 */
[----:B------:R-:W-:-:S02]  /*4320*/  ISETP.GT.AND P2, PT, R107, 0x5, PT ;  /* 0x000000056b00780c */ /* 0x000fc40003f44270 */
[C---:B------:R-:W-:Y:S01]  /*4330*/  ISETP.GT.AND P3, PT, R107.reuse, 0x6, PT ;  /* 0x000000066b00780c */ /* 0x040fe20003f64270 */
[----:B------:R0:W2:Y:S01]  /*4340*/  @P1 LDG.E.U8 R141, desc[UR18][R82.64] ;  /* 0x00000012528d1981 */ /* 0x0000a2000c1e1100 */
[----:B------:R-:W-:Y:S02]  /*4350*/  ISETP.GT.AND P4, PT, R107, 0x7, PT ;  /* 0x000000076b00780c */ /* 0x000fe40003f84270 */
[----:B------:R-:W-:Y:S01]  /*4360*/  PRMT R138, RZ, 0x7610, R138 ;  /* 0x00007610ff8a7816 */ /* 0x000fe2000000008a */
[----:B------:R-:W2:Y:S01]  /*4370*/  LDL R143, [R1+0x230] ;  /* 0x00023000018f7983 */ /* 0x000ea20000100800 */
[----:B------:R-:W-:Y:S02]  /*4380*/  PRMT R116, RZ, 0x7610, R116 ;  /* 0x00007610ff747816 */ /* 0x000fe40000000074 */
[----:B------:R-:W-:Y:S01]  /*4390*/  PRMT R124, RZ, 0x7610, R124 ;  /* 0x00007610ff7c7816 */ /* 0x000fe2000000007c */
[----:B------:R-:W2:Y:S01]  /*43a0*/  LDL R142, [R1+0x234] ;  /* 0x00023400018e7983 */ /* 0x000ea20000100800 */
[----:B0-----:R-:W-:-:S02]  /*43b0*/  @P0 IMAD.MOV.U32 R82, RZ, RZ, R86 ;  /* 0x000000ffff520224 */ /* 0x001fc400078e0056 */
[----:B------:R-:W-:Y:S01]  /*43c0*/  @P0 IMAD.MOV.U32 R83, RZ, RZ, R98 ;  /* 0x000000ffff530224 */ /* 0x000fe200078e0062 */
[----:B------:R-:W2:Y:S04]  /*43d0*/  LDL R86, [R1+0x2dc] ;  /* 0x0002dc0001567983 */ /* 0x000ea80000100800 */
[----:B------:R3:W2:Y:S04]  /*43e0*/  @P0 LDG.E.U8 R139, desc[UR18][R82.64] ;  /* 0x00000012528b0981 */ /* 0x0006a8000c1e1100 */
[----:B------:R-:W2:Y:S01]  /*43f0*/  LDL R98, [R1+0x2d4] ;  /* 0x0002d40001627983 */ /* 0x000ea20000100800 */
[----:B---3--:R-:W-:-:S03]  /*4400*/  @P2 IMAD.MOV.U32 R83, RZ, RZ, R87 ;  /* 0x000000ffff532224 */ /* 0x008fc600078e0057 */
[----:B------:R-:W3:Y:S01]  /*4410*/  LDL R87, [R1+0x2d8] ;  /* 0x0002d80001577983 */ /* 0x000ee20000100800 */
[----:B----4-:R-:W-:-:S05]  /*4420*/  @P2 IMAD.MOV.U32 R82, RZ, RZ, R0 ;  /* 0x000000ffff522224 */ /* 0x010fca00078e0000 */
[----:B------:R0:W4:Y:S02]  /*4430*/  @P2 LDG.E.U8 R138, desc[UR18][R82.64] ;  /* 0x00000012528a2981 */ /* 0x000124000c1e1100 */
[----:B0-----:R-:W-:Y:S02]  /*4440*/  @P3 IMAD.MOV.U32 R82, RZ, RZ, R96 ;  /* 0x000000ffff523224 */ /* 0x001fe400078e0060 */
[----:B------:R-:W-:Y:S01]  /*4450*/  @P3 IMAD.MOV.U32 R83, RZ, RZ, R97 ;  /* 0x000000ffff533224 */ /* 0x000fe200078e0061 */
[C---:B------:R-:W-:Y:S01]  /*4460*/  ISETP.GT.AND P1, PT, R107.reuse, 0x8, PT ;  /* 0x000000086b00780c */ /* 0x040fe20003f24270 */
[----:B------:R-:W4:Y:S04]  /*4470*/  LDL R97, [R1+0x2c0] ;  /* 0x0002c00001617983 */ /* 0x000f280000100800 */
[----:B------:R5:W4:Y:S01]  /*4480*/  @P3 LDG.E.U8 R116, desc[UR18][R82.64] ;  /* 0x0000001252743981 */ /* 0x000b22000c1e1100 */
[----:B------:R-:W-:-:S03]  /*4490*/  ISETP.GT.AND P0, PT, R107, 0x9, PT ;  /* 0x000000096b00780c */ /* 0x000fc60003f04270 */
[----:B------:R-:W4:Y:S01]  /*44a0*/  LDL R96, [R1+0x2c4] ;  /* 0x0002c40001607983 */ /* 0x000f220000100800 */
[----:B-----5:R-:W-:Y:S02]  /*44b0*/  @P4 IMAD.MOV.U32 R82, RZ, RZ, R67 ;  /* 0x000000ffff524224 */ /* 0x020fe400078e0043 */
[----:B--2---:R-:W-:Y:S01]  /*44c0*/  @P4 IMAD.MOV.U32 R83, RZ, RZ, R68 ;  /* 0x000000ffff534224 */ /* 0x004fe200078e0044 */
[----:B------:R-:W2:Y:S04]  /*44d0*/  LDL R67, [R1+0x2cc] ;  /* 0x0002cc0001437983 */ /* 0x000ea80000100800 */
[----:B------:R-:W5:Y:S01]  /*44e0*/  LDL R68, [R1+0x2c8] ;  /* 0x0002c80001447983 */ /* 0x000f620000100800 */
[----:B------:R-:W-:Y:S02]  /*44f0*/  PRMT R112, RZ, 0x7610, R112 ;  /* 0x00007610ff707816 */ /* 0x000fe40000000070 */
[----:B------:R-:W-:Y:S01]  /*4500*/  ISETP.GT.AND P2, PT, R107, 0xa, PT ;  /* 0x0000000a6b00780c */ /* 0x000fe20003f44270 */
[----:B------:R0:W4:Y:S01]  /*4510*/  @P4 LDG.E.U8 R124, desc[UR18][R82.64] ;  /* 0x00000012527c4981 */ /* 0x000122000c1e1100 */
[----:B------:R-:W-:Y:S01]  /*4520*/  PRMT R137, RZ, 0x7610, R137 ;  /* 0x00007610ff897816 */ /* 0x000fe20000000089 */
[----:B0-----:R-:W-:-:S02]  /*4530*/  @P1 IMAD.MOV.U32 R82, RZ, RZ, R86 ;  /* 0x000000ffff521224 */ /* 0x001fc400078e0056 */
[----:B------:R-:W4:Y:S01]  /*4540*/  LDL R86, [R1+0x2bc] ;  /* 0x0002bc0001567983 */ /* 0x000f220000100800 */
[----:B---3--:R-:W-:-:S03]  /*4550*/  @P1 IMAD.MOV.U32 R83, RZ, RZ, R87 ;  /* 0x000000ffff531224 */ /* 0x008fc600078e0057 */
[----:B------:R-:W3:Y:S04]  /*4560*/  LDL R87, [R1+0x2b8] ;  /* 0x0002b80001577983 */ /* 0x000ee80000100800 */
[----:B------:R0:W3:Y:S02]  /*4570*/  @P1 LDG.E.U8 R112, desc[UR18][R82.64] ;  /* 0x0000001252701981 */ /* 0x0000e4000c1e1100 */
[----:B0-----:R-:W-:Y:S02]  /*4580*/  @P0 IMAD.MOV.U32 R82, RZ, RZ, R98 ;  /* 0x000000ffff520224 */ /* 0x001fe400078e0062 */
[----:B------:R-:W-:Y:S01]  /*4590*/  @P0 IMAD.MOV.U32 R83, RZ, RZ, R99 ;  /* 0x000000ffff530224 */ /* 0x000fe200078e0063 */
[----:B------:R-:W-:Y:S01]  /*45a0*/  ISETP.GT.AND P3, PT, R107, 0xb, PT ;  /* 0x0000000b6b00780c */ /* 0x000fe20003f64270 */
[----:B------:R-:W3:Y:S04]  /*45b0*/  LDL R99, [R1+0x298] ;  /* 0x0002980001637983 */ /* 0x000ee80000100800 */
[----:B------:R2:W3:Y:S01]  /*45c0*/  @P0 LDG.E.U8 R137, desc[UR18][R82.64] ;  /* 0x0000001252890981 */ /* 0x0004e2000c1e1100 */
[----:B------:R-:W-:-:S02]  /*45d0*/  PRMT R93, RZ, 0x7610, R93 ;  /* 0x00007610ff5d7816 */ /* 0x000fc4000000005d */
[----:B------:R-:W-:Y:S01]  /*45e0*/  ISETP.GT.AND P4, PT, R107, 0xc, PT ;  /* 0x0000000c6b00780c */ /* 0x000fe20003f84270 */
[----:B------:R-:W3:Y:S01]  /*45f0*/  LDL R98, [R1+0x29c] ;  /* 0x00029c0001627983 */ /* 0x000ee20000100800 */
[----:B--2---:R-:W-:-:S03]  /*4600*/  @P2 IMAD.MOV.U32 R82, RZ, RZ, R67 ;  /* 0x000000ffff522224 */ /* 0x004fc600078e0043 */
[----:B------:R-:W2:Y:S01]  /*4610*/  LDL R67, [R1+0x2b4] ;  /* 0x0002b40001437983 */ /* 0x000ea20000100800 */
[----:B-----5:R-:W-:-:S03]  /*4620*/  @P2 IMAD.MOV.U32 R83, RZ, RZ, R68 ;  /* 0x000000ffff532224 */ /* 0x020fc600078e0044 */
[----:B------:R-:W5:Y:S04]  /*4630*/  LDL R68, [R1+0x2b0] ;  /* 0x0002b00001447983 */ /* 0x000f680000100800 */
[----:B------:R4:W5:Y:S01]  /*4640*/  @P2 LDG.E.U8 R93, desc[UR18][R82.64] ;  /* 0x00000012525d2981 */ /* 0x000962000c1e1100 */
[----:B------:R-:W-:Y:S02]  /*4650*/  PRMT R115, RZ, 0x7610, R115 ;  /* 0x00007610ff737816 */ /* 0x000fe40000000073 */
[----:B------:R-:W-:Y:S01]  /*4660*/  ISETP.GT.AND P1, PT, R107, 0xd, PT ;  /* 0x0000000d6b00780c */ /* 0x000fe20003f24270 */
[----:B----4-:R-:W-:Y:S02]  /*4670*/  @P3 IMAD.MOV.U32 R82, RZ, RZ, R96 ;  /* 0x000000ffff523224 */ /* 0x010fe400078e0060 */
[----:B------:R-:W-:Y:S01]  /*4680*/  @P3 IMAD.MOV.U32 R83, RZ, RZ, R97 ;  /* 0x000000ffff533224 */ /* 0x000fe200078e0061 */
[----:B------:R-:W4:Y:S04]  /*4690*/  LDL R96, [R1+0x2ac] ;  /* 0x0002ac0001607983 */ /* 0x000f280000100800 */
[----:B------:R-:W4:Y:S01]  /*46a0*/  LDL R97, [R1+0x2a8] ;  /* 0x0002a80001617983 */ /* 0x000f220000100800 */
[----:B------:R-:W-:-:S03]  /*46b0*/  PRMT R89, RZ, 0x7610, R89 ;  /* 0x00007610ff597816 */ /* 0x000fc60000000059 */
[----:B------:R0:W4:Y:S02]  /*46c0*/  @P3 LDG.E.U8 R115, desc[UR18][R82.64] ;  /* 0x0000001252733981 */ /* 0x000124000c1e1100 */
[----:B0-----:R-:W-:Y:S02]  /*46d0*/  @P4 IMAD.MOV.U32 R82, RZ, RZ, R86 ;  /* 0x000000ffff524224 */ /* 0x001fe400078e0056 */
[----:B------:R-:W4:Y:S01]  /*46e0*/  LDL R86, [R1+0x2a4] ;  /* 0x0002a40001567983 */ /* 0x000f220000100800 */
[----:B---3--:R-:W-:-:S03]  /*46f0*/  @P4 IMAD.MOV.U32 R83, RZ, RZ, R87 ;  /* 0x000000ffff534224 */ /* 0x008fc600078e0057 */
[----:B------:R-:W3:Y:S04]  /*4700*/  LDL R87, [R1+0x2a0] ;  /* 0x0002a00001577983 */ /* 0x000ee80000100800 */
[----:B------:R2:W3:Y:S02]  /*4710*/  @P4 LDG.E.U8 R89, desc[UR18][R82.64] ;  /* 0x0000001252594981 */ /* 0x0004e4000c1e1100 */
[----:B--2---:R-:W-:Y:S02]  /*4720*/  @P1 IMAD.MOV.U32 R82, RZ, RZ, R67 ;  /* 0x000000ffff521224 */ /* 0x004fe400078e0043 */
[----:B------:R-:W2:Y:S01]  /*4730*/  LDL R67, [R1+0x294] ;  /* 0x0002940001437983 */ /* 0x000ea20000100800 */
[----:B-----5:R-:W-:-:S03]  /*4740*/  @P1 IMAD.MOV.U32 R83, RZ, RZ, R68 ;  /* 0x000000ffff531224 */ /* 0x020fc600078e0044 */
[----:B------:R-:W5:Y:S01]  /*4750*/  LDL R68, [R1+0x290] ;  /* 0x0002900001447983 */ /* 0x000f620000100800 */
[C---:B------:R-:W-:Y:S02]  /*4760*/  ISETP.GT.AND P0, PT, R107.reuse, 0xe, PT ;  /* 0x0000000e6b00780c */ /* 0x040fe40003f04270 */
[----:B------:R-:W-:Y:S02]  /*4770*/  PRMT R113, RZ, 0x7610, R113 ;  /* 0x00007610ff717816 */ /* 0x000fe40000000071 */
[C---:B------:R-:W-:Y:S02]  /*4780*/  ISETP.GT.AND P2, PT, R107.reuse, 0xf, PT ;  /* 0x0000000f6b00780c */ /* 0x040fe40003f44270 */
[----:B------:R-:W-:Y:S02]  /*4790*/  ISETP.GT.AND P3, PT, R107, 0x10, PT ;  /* 0x000000106b00780c */ /* 0x000fe40003f64270 */
[----:B------:R4:W5:Y:S01]  /*47a0*/  @P1 LDG.E.U8 R113, desc[UR18][R82.64] ;  /* 0x0000001252711981 */ /* 0x000962000c1e1100 */
[----:B------:R-:W-:-:S02]  /*47b0*/  PRMT R85, RZ, 0x7610, R85 ;  /* 0x00007610ff557816 */ /* 0x000fc40000000055 */
[----:B------:R-:W-:Y:S02]  /*47c0*/  ISETP.GT.AND P4, PT, R107, 0x11, PT ;  /* 0x000000116b00780c */ /* 0x000fe40003f84270 */
[----:B----4-:R-:W-:Y:S02]  /*47d0*/  @P0 IMAD.MOV.U32 R82, RZ, RZ, R96 ;  /* 0x000000ffff520224 */ /* 0x010fe400078e0060 */
[----:B------:R-:W-:Y:S01]  /*47e0*/  @P0 IMAD.MOV.U32 R83, RZ, RZ, R97 ;  /* 0x000000ffff530224 */ /* 0x000fe200078e0061 */
[----:B------:R-:W4:Y:S04]  /*47f0*/  LDL R96, [R1+0x28c] ;  /* 0x00028c0001607983 */ /* 0x000f280000100800 */
[----:B------:R-:W4:Y:S01]  /*4800*/  LDL R97, [R1+0x288] ;  /* 0x0002880001617983 */ /* 0x000f220000100800 */
[----:B------:R-:W-:-:S03]  /*4810*/  PRMT R123, RZ, 0x7610, R123 ;  /* 0x00007610ff7b7816 */ /* 0x000fc6000000007b */
[----:B------:R0:W4:Y:S02]  /*4820*/  @P0 LDG.E.U8 R85, desc[UR18][R82.64] ;  /* 0x0000001252550981 */ /* 0x000124000c1e1100 */
[----:B0-----:R-:W-:Y:S02]  /*4830*/  PRMT R82, RZ, 0x7610, R82 ;  /* 0x00007610ff527816 */ /* 0x001fe40000000052 */
[----:B---3--:R0:W3:Y:S02]  /*4840*/  @P2 LDG.E.U8 R123, desc[UR18][R86.64] ;  /* 0x00000012567b2981 */ /* 0x0080e4000c1e1100 */
[----:B0-----:R-:W-:Y:S02]  /*4850*/  @P3 IMAD.MOV.U32 R86, RZ, RZ, R98 ;  /* 0x000000ffff563224 */ /* 0x001fe400078e0062 */
[----:B------:R-:W-:Y:S01]  /*4860*/  @P3 IMAD.MOV.U32 R87, RZ, RZ, R99 ;  /* 0x000000ffff573224 */ /* 0x000fe200078e0063 */
[----:B------:R-:W-:Y:S01]  /*4870*/  ISETP.GT.AND P1, PT, R107, 0x12, PT ;  /* 0x000000126b00780c */ /* 0x000fe20003f24270 */
[----:B------:R-:W3:Y:S04]  /*4880*/  LDL R99, [R1+0x270] ;  /* 0x0002700001637983 */ /* 0x000ee80000100800 */
[----:B------:R2:W3:Y:S01]  /*4890*/  @P3 LDG.E.U8 R82, desc[UR18][R86.64] ;  /* 0x0000001256523981 */ /* 0x0004e2000c1e1100 */
[----:B------:R-:W-:-:S03]  /*48a0*/  PRMT R114, RZ, 0x7610, R114 ;  /* 0x00007610ff727816 */ /* 0x000fc60000000072 */
[----:B------:R-:W3:Y:S01]  /*48b0*/  LDL R98, [R1+0x274] ;  /* 0x0002740001627983 */ /* 0x000ee20000100800 */
[----:B--2---:R-:W-:-:S03]  /*48c0*/  @P4 IMAD.MOV.U32 R86, RZ, RZ, R67 ;  /* 0x000000ffff564224 */ /* 0x004fc600078e0043 */
[----:B------:R-:W2:Y:S01]  /*48d0*/  LDL R67, [R1+0x27c] ;  /* 0x00027c0001437983 */ /* 0x000ea20000100800 */
[----:B-----5:R-:W-:-:S03]  /*48e0*/  @P4 IMAD.MOV.U32 R87, RZ, RZ, R68 ;  /* 0x000000ffff574224 */ /* 0x020fc600078e0044 */
[----:B------:R-:W5:Y:S01]  /*48f0*/  LDL R68, [R1+0x278] ;  /* 0x0002780001447983 */ /* 0x000f620000100800 */
[----:B------:R-:W-:-:S03]  /*4900*/  ISETP.GT.AND P0, PT, R107, 0x13, PT ;  /* 0x000000136b00780c */ /* 0x000fc60003f04270 */
[----:B------:R4:W3:Y:S01]  /*4910*/  @P4 LDG.E.U8 R114, desc[UR18][R86.64] ;  /* 0x0000001256724981 */ /* 0x0008e2000c1e1100 */
[----:B------:R-:W-:Y:S02]  /*4920*/  PRMT R92, RZ, 0x7610, R92 ;  /* 0x00007610ff5c7816 */ /* 0x000fe4000000005c */
[----:B------:R-:W-:Y:S01]  /*4930*/  ISETP.GT.AND P2, PT, R107, 0x14, PT ;  /* 0x000000146b00780c */ /* 0x000fe20003f44270 */
[----:B----4-:R-:W-:Y:S02]  /*4940*/  @P1 IMAD.MOV.U32 R86, RZ, RZ, R96 ;  /* 0x000000ffff561224 */ /* 0x010fe400078e0060 */
[----:B------:R-:W4:Y:S01]  /*4950*/  LDL R96, [R1+0x26c] ;  /* 0x00026c0001607983 */ /* 0x000f220000100800 */
[----:B------:R-:W-:-:S03]  /*4960*/  @P1 IMAD.MOV.U32 R87, RZ, RZ, R97 ;  /* 0x000000ffff571224 */ /* 0x000fc600078e0061 */
[----:B------:R-:W4:Y:S01]  /*4970*/  LDL R97, [R1+0x268] ;  /* 0x0002680001617983 */ /* 0x000f220000100800 */
[----:B------:R-:W-:-:S03]  /*4980*/  PRMT R122, RZ, 0x7610, R122 ;  /* 0x00007610ff7a7816 */ /* 0x000fc6000000007a */
[----:B------:R0:W4:Y:S02]  /*4990*/  @P1 LDG.E.U8 R92, desc[UR18][R86.64] ;  /* 0x00000012565c1981 */ /* 0x000124000c1e1100 */
[----:B0-----:R-:W-:Y:S02]  /*49a0*/  @P0 IMAD.MOV.U32 R86, RZ, RZ, R100 ;  /* 0x000000ffff560224 */ /* 0x001fe400078e0064 */
[----:B------:R-:W-:Y:S01]  /*49b0*/  @P0 IMAD.MOV.U32 R87, RZ, RZ, R101 ;  /* 0x000000ffff570224 */ /* 0x000fe200078e0065 */
[C---:B------:R-:W-:Y:S01]  /*49c0*/  ISETP.GT.AND P3, PT, R107.reuse, 0x15, PT ;  /* 0x000000156b00780c */ /* 0x040fe20003f64270 */
[----:B------:R-:W4:Y:S04]  /*49d0*/  LDL R101, [R1+0x258] ;  /* 0x0002580001657983 */ /* 0x000f280000100800 */
[----:B------:R2:W4:Y:S01]  /*49e0*/  @P0 LDG.E.U8 R122, desc[UR18][R86.64] ;  /* 0x00000012567a0981 */ /* 0x000522000c1e1100 */
[----:B------:R-:W-:-:S02]  /*49f0*/  ISETP.GT.AND P4, PT, R107, 0x16, PT ;  /* 0x000000166b00780c */ /* 0x000fc40003f84270 */
[----:B------:R-:W-:Y:S01]  /*4a00*/  PRMT R88, RZ, 0x7610, R88 ;  /* 0x00007610ff587816 */ /* 0x000fe20000000058 */
[----:B------:R-:W4:Y:S01]  /*4a10*/  LDL R100, [R1+0x25c] ;  /* 0x00025c0001647983 */ /* 0x000f220000100800 */
[----:B--2---:R-:W-:-:S03]  /*4a20*/  @P2 IMAD.MOV.U32 R86, RZ, RZ, R67 ;  /* 0x000000ffff562224 */ /* 0x004fc600078e0043 */
[----:B------:R-:W2:Y:S01]  /*4a30*/  LDL R67, [R1+0x264] ;  /* 0x0002640001437983 */ /* 0x000ea20000100800 */
[----:B-----5:R-:W-:-:S03]  /*4a40*/  @P2 IMAD.MOV.U32 R87, RZ, RZ, R68 ;  /* 0x000000ffff572224 */ /* 0x020fc600078e0044 */
[----:B------:R-:W5:Y:S01]  /*4a50*/  LDL R68, [R1+0x260] ;  /* 0x0002600001447983 */ /* 0x000f620000100800 */
[----:B------:R-:W-:-:S03]  /*4a60*/  PRMT R94, RZ, 0x7610, R94 ;  /* 0x00007610ff5e7816 */ /* 0x000fc6000000005e */
[----:B------:R3:W5:Y:S02]  /*4a70*/  @P2 LDG.E.U8 R88, desc[UR18][R86.64] ;  /* 0x0000001256582981 */ /* 0x000764000c1e1100 */
[----:B---3--:R-:W-:Y:S02]  /*4a80*/  @P3 IMAD.MOV.U32 R86, RZ, RZ, R98 ;  /* 0x000000ffff563224 */ /* 0x008fe400078e0062 */
[----:B------:R-:W-:Y:S01]  /*4a90*/  @P3 IMAD.MOV.U32 R87, RZ, RZ, R99 ;  /* 0x000000ffff573224 */ /* 0x000fe200078e0063 */
[----:B------:R-:W3:Y:S04]  /*4aa0*/  LDL R98, [R1+0x254] ;  /* 0x0002540001627983 */ /* 0x000ee80000100800 */
[----:B------:R-:W3:Y:S04]  /*4ab0*/  LDL R99, [R1+0x250] ;  /* 0x0002500001637983 */ /* 0x000ee80000100800 */
[----:B------:R4:W3:Y:S01]  /*4ac0*/  @P3 LDG.E.U8 R94, desc[UR18][R86.64] ;  /* 0x00000012565e3981 */ /* 0x0008e2000c1e1100 */
[----:B------:R-:W-:Y:S01]  /*4ad0*/  ISETP.GT.AND P1, PT, R107, 0x17, PT ;  /* 0x000000176b00780c */ /* 0x000fe20003f24270 */
[----:B----4-:R-:W-:-:S02]  /*4ae0*/  @P4 IMAD.MOV.U32 R86, RZ, RZ, R96 ;  /* 0x000000ffff564224 */ /* 0x010fc400078e0060 */
[----:B------:R-:W-:Y:S01]  /*4af0*/  @P4 IMAD.MOV.U32 R87, RZ, RZ, R97 ;  /* 0x000000ffff574224 */ /* 0x000fe200078e0061 */
[----:B------:R-:W4:Y:S04]  /*4b00*/  LDL R96, [R1+0x24c] ;  /* 0x00024c0001607983 */ /* 0x000f280000100800 */
[----:B------:R-:W4:Y:S01]  /*4b10*/  LDL R97, [R1+0x248] ;  /* 0x0002480001617983 */ /* 0x000f220000100800 */
[----:B------:R-:W-:-:S06]  /*4b20*/  PRMT R166, RZ, 0x7610, R166 ;  /* 0x00007610ffa67816 */ /* 0x000fcc00000000a6 */
[----:B------:R2:W4:Y:S02]  /*4b30*/  @P4 LDG.E.U8 R166, desc[UR18][R86.64] ;  /* 0x0000001256a64981 */ /* 0x000524000c1e1100 */
[----:B--2---:R-:W-:Y:S02]  /*4b40*/  @P1 IMAD.MOV.U32 R86, RZ, RZ, R67 ;  /* 0x000000ffff561224 */ /* 0x004fe400078e0043 */
[----:B------:R-:W2:Y:S01]  /*4b50*/  LDL R67, [R1+0x244] ;  /* 0x0002440001437983 */ /* 0x000ea20000100800 */
[----:B-----5:R-:W-:-:S03]  /*4b60*/  @P1 IMAD.MOV.U32 R87, RZ, RZ, R68 ;  /* 0x000000ffff571224 */ /* 0x020fc600078e0044 */
[----:B------:R-:W5:Y:S01]  /*4b70*/  LDL R68, [R1+0x240] ;  /* 0x0002400001447983 */ /* 0x000f620000100800 */
[C---:B------:R-:W-:Y:S02]  /*4b80*/  ISETP.GT.AND P0, PT, R107.reuse, 0x18, PT ;  /* 0x000000186b00780c */ /* 0x040fe40003f04270 */
[----:B------:R-:W-:Y:S02]  /*4b90*/  PRMT R121, RZ, 0x7610, R121 ;  /* 0x00007610ff797816 */ /* 0x000fe40000000079 */
[C---:B------:R-:W-:Y:S02]  /*4ba0*/  ISETP.GT.AND P2, PT, R107.reuse, 0x19, PT ;  /* 0x000000196b00780c */ /* 0x040fe40003f44270 */
[----:B------:R-:W-:Y:S02]  /*4bb0*/  PRMT R169, RZ, 0x7610, R169 ;  /* 0x00007610ffa97816 */ /* 0x000fe400000000a9 */
[----:B------:R-:W-:Y:S01]  /*4bc0*/  ISETP.GT.AND P3, PT, R107, 0x1a, PT ;  /* 0x0000001a6b00780c */ /* 0x000fe20003f64270 */
[----:B------:R0:W5:Y:S01]  /*4bd0*/  @P1 LDG.E.U8 R121, desc[UR18][R86.64] ;  /* 0x0000001256791981 */ /* 0x000162000c1e1100 */
[----:B------:R-:W-:-:S03]  /*4be0*/  PRMT R108, RZ, 0x7610, R108 ;  /* 0x00007610ff6c7816 */ /* 0x000fc6000000006c */
[----:B0-----:R-:W-:Y:S02]  /*4bf0*/  @P0 IMAD.MOV.U32 R86, RZ, RZ, R100 ;  /* 0x000000ffff560224 */ /* 0x001fe400078e0064 */
[----:B------:R-:W-:Y:S01]  /*4c00*/  @P0 IMAD.MOV.U32 R87, RZ, RZ, R101 ;  /* 0x000000ffff570224 */ /* 0x000fe200078e0065 */
[----:B------:R-:W-:Y:S01]  /*4c10*/  ISETP.GT.AND P4, PT, R107, 0x1b, PT ;  /* 0x0000001b6b00780c */ /* 0x000fe20003f84270 */
[----:B------:R-:W5:Y:S04]  /*4c20*/  LDL R101, [R1+0x228] ;  /* 0x0002280001657983 */ /* 0x000f680000100800 */
[----:B------:R3:W5:Y:S04]  /*4c30*/  @P0 LDG.E.U8 R169, desc[UR18][R86.64] ;  /* 0x0000001256a90981 */ /* 0x000768000c1e1100 */
[----:B------:R-:W5:Y:S01]  /*4c40*/  LDL R100, [R1+0x22c] ;  /* 0x00022c0001647983 */ /* 0x000f620000100800 */
[----:B---3--:R-:W-:-:S02]  /*4c50*/  @P2 IMAD.MOV.U32 R86, RZ, RZ, R98 ;  /* 0x000000ffff562224 */ /* 0x008fc400078e0062 */
[----:B------:R-:W-:Y:S01]  /*4c60*/  @P2 IMAD.MOV.U32 R87, RZ, RZ, R99 ;  /* 0x000000ffff572224 */ /* 0x000fe200078e0063 */
[----:B------:R-:W-:Y:S01]  /*4c70*/  PRMT R91, RZ, 0x7610, R91 ;  /* 0x00007610ff5b7816 */ /* 0x000fe2000000005b */
[----:B------:R-:W3:Y:S04]  /*4c80*/  LDL R99, [R1+0x220] ;  /* 0x0002200001637983 */ /* 0x000ee80000100800 */
[----:B------:R4:W3:Y:S04]  /*4c90*/  @P2 LDG.E.U8 R108, desc[UR18][R86.64] ;  /* 0x00000012566c2981 */ /* 0x0008e8000c1e1100 */
[----:B------:R-:W3:Y:S01]  /*4ca0*/  LDL R98, [R1+0x224] ;  /* 0x0002240001627983 */ /* 0x000ee20000100800 */
[----:B----4-:R-:W-:-:S02]  /*4cb0*/  @P3 IMAD.MOV.U32 R86, RZ, RZ, R96 ;  /* 0x000000ffff563224 */ /* 0x010fc400078e0060 */
[----:B------:R-:W-:Y:S01]  /*4cc0*/  @P3 IMAD.MOV.U32 R87, RZ, RZ, R97 ;  /* 0x000000ffff573224 */ /* 0x000fe200078e0061 */
[----:B------:R-:W4:Y:S04]  /*4cd0*/  LDL R96, [R1+0x23c] ;  /* 0x00023c0001607983 */ /* 0x000f280000100800 */
[----:B------:R-:W4:Y:S04]  /*4ce0*/  LDL R97, [R1+0x238] ;  /* 0x0002380001617983 */ /* 0x000f280000100800 */
[----:B------:R2:W3:Y:S02]  /*4cf0*/  @P3 LDG.E.U8 R91, desc[UR18][R86.64] ;  /* 0x00000012565b3981 */ /* 0x0004e4000c1e1100 */
[----:B--2---:R-:W-:-:S02]  /*4d00*/  @P4 IMAD.MOV.U32 R86, RZ, RZ, R67 ;  /* 0x000000ffff564224 */ /* 0x004fc400078e0043 */
[----:B------:R-:W2:Y:S01]  /*4d10*/  LDL R67, [R1+0x21c] ;  /* 0x00021c0001437983 */ /* 0x000ea20000100800 */
[----:B-----5:R-:W-:-:S03]  /*4d20*/  @P4 IMAD.MOV.U32 R87, RZ, RZ, R68 ;  /* 0x000000ffff574224 */ /* 0x020fc600078e0044 */
[----:B------:R-:W5:Y:S01]  /*4d30*/  LDL R68, [R1+0x218] ;  /* 0x0002180001447983 */ /* 0x000f620000100800 */
[----:B------:R-:W-:Y:S02]  /*4d40*/  PRMT R120, RZ, 0x7610, R120 ;  /* 0x00007610ff787816 */ /* 0x000fe40000000078 */
[C---:B------:R-:W-:Y:S02]  /*4d50*/  ISETP.GT.AND P1, PT, R107.reuse, 0x1c, PT ;  /* 0x0000001c6b00780c */ /* 0x040fe40003f24270 */
[C---:B------:R-:W-:Y:S02]  /*4d60*/  ISETP.GT.AND P0, PT, R107.reuse, 0x1d, PT ;  /* 0x0000001d6b00780c */ /* 0x040fe40003f04270 */
[----:B------:R0:W5:Y:S01]  /*4d70*/  @P4 LDG.E.U8 R120, desc[UR18][R86.64] ;  /* 0x0000001256784981 */ /* 0x000162000c1e1100 */
[----:B------:R-:W-:Y:S02]  /*4d80*/  ISETP.GT.AND P2, PT, R107, 0x1e, PT ;  /* 0x0000001e6b00780c */ /* 0x000fe40003f44270 */
[----:B------:R-:W-:-:S02]  /*4d90*/  PRMT R109, RZ, 0x7610, R109 ;  /* 0x00007610ff6d7816 */ /* 0x000fc4000000006d */
[----:B0-----:R-:W-:Y:S02]  /*4da0*/  PRMT R87, RZ, 0x7610, R87 ;  /* 0x00007610ff577816 */ /* 0x001fe40000000057 */
[C---:B------:R-:W-:Y:S02]  /*4db0*/  ISETP.GT.AND P3, PT, R107.reuse, 0x1f, PT ;  /* 0x0000001f6b00780c */ /* 0x040fe40003f64270 */
[----:B------:R-:W-:Y:S02]  /*4dc0*/  ISETP.GT.AND P4, PT, R107, 0x20, PT ;  /* 0x000000206b00780c */ /* 0x000fe40003f84270 */
[----:B------:R-:W-:Y:S02]  /*4dd0*/  PRMT R84, RZ, 0x7610, R84 ;  /* 0x00007610ff547816 */ /* 0x000fe40000000054 */
[----:B------:R-:W-:Y:S02]  /*4de0*/  PRMT R119, RZ, 0x7610, R119 ;  /* 0x00007610ff777816 */ /* 0x000fe40000000077 */
[----:B------:R-:W-:Y:S01]  /*4df0*/  PRMT R81, RZ, 0x7610, R81 ;  /* 0x00007610ff517816 */ /* 0x000fe20000000051 */
[----:B----4-:R0:W4:Y:S02]  /*4e00*/  @P1 LDG.E.U8 R87, desc[UR18][R96.64] ;  /* 0x0000001260571981 */ /* 0x010124000c1e1100 */
[----:B0-----:R-:W-:-:S02]  /*4e10*/  @P0 IMAD.MOV.U32 R96, RZ, RZ, R142 ;  /* 0x000000ffff600224 */ /* 0x001fc400078e008e */
[----:B------:R-:W-:Y:S01]  /*4e20*/  @P0 IMAD.MOV.U32 R97, RZ, RZ, R143 ;  /* 0x000000ffff610224 */ /* 0x000fe200078e008f */
[----:B------:R-:W4:Y:S04]  /*4e30*/  LDL R142, [R1+0x20c] ;  /* 0x00020c00018e7983 */ /* 0x000f280000100800 */
[----:B------:R0:W4:Y:S04]  /*4e40*/  @P0 LDG.E.U8 R109, desc[UR18][R96.64] ;  /* 0x00000012606d0981 */ /* 0x000128000c1e1100 */
[----:B------:R-:W4:Y:S01]  /*4e50*/  LDL R143, [R1+0x208] ;  /* 0x00020800018f7983 */ /* 0x000f220000100800 */
[----:B0-----:R-:W-:-:S02]  /*4e60*/  @P2 IMAD.MOV.U32 R96, RZ, RZ, R100 ;  /* 0x000000ffff602224 */ /* 0x001fc400078e0064 */
[----:B------:R-:W-:Y:S01]  /*4e70*/  @P2 IMAD.MOV.U32 R97, RZ, RZ, R101 ;  /* 0x000000ffff612224 */ /* 0x000fe200078e0065 */
[----:B------:R-:W4:Y:S04]  /*4e80*/  LDL R100, [R1+0x204] ;  /* 0x0002040001647983 */ /* 0x000f280000100800 */
[----:B------:R3:W4:Y:S04]  /*4e90*/  @P2 LDG.E.U8 R84, desc[UR18][R96.64] ;  /* 0x0000001260542981 */ /* 0x000728000c1e1100 */
[----:B------:R-:W4:Y:S01]  /*4ea0*/  LDL R101, [R1+0x200] ;  /* 0x0002000001657983 */ /* 0x000f220000100800 */
[----:B---3--:R-:W-:-:S02]  /*4eb0*/  @P3 IMAD.MOV.U32 R96, RZ, RZ, R98 ;  /* 0x000000ffff603224 */ /* 0x008fc400078e0062 */
[----:B------:R-:W-:Y:S01]  /*4ec0*/  @P3 IMAD.MOV.U32 R97, RZ, RZ, R99 ;  /* 0x000000ffff613224 */ /* 0x000fe200078e0063 */
[----:B------:R-:W3:Y:S04]  /*4ed0*/  LDL R98, [R1+0x1fc] ;  /* 0x0001fc0001627983 */ /* 0x000ee80000100800 */
[----:B------:R2:W3:Y:S04]  /*4ee0*/  @P3 LDG.E.U8 R119, desc[UR18][R96.64] ;  /* 0x0000001260773981 */ /* 0x0004e8000c1e1100 */
[----:B------:R-:W3:Y:S01]  /*4ef0*/  LDL R99, [R1+0x1f8] ;  /* 0x0001f80001637983 */ /* 0x000ee20000100800 */
[----:B--2---:R-:W-:-:S03]  /*4f00*/  @P4 IMAD.MOV.U32 R96, RZ, RZ, R67 ;  /* 0x000000ffff604224 */ /* 0x004fc600078e0043 */
[----:B------:R-:W2:Y:S01]  /*4f10*/  LDL R67, [R1+0x1f4] ;  /* 0x0001f40001437983 */ /* 0x000ea20000100800 */
[----:B-----5:R-:W-:-:S03]  /*4f20*/  @P4 IMAD.MOV.U32 R97, RZ, RZ, R68 ;  /* 0x000000ffff614224 */ /* 0x020fc600078e0044 */
[----:B------:R-:W5:Y:S04]  /*4f30*/  LDL R68, [R1+0x1f0] ;  /* 0x0001f00001447983 */ /* 0x000f680000100800 */
[----:B------:R0:W5:Y:S04]  /*4f40*/  @P4 LDG.E.U8 R81, desc[UR18][R96.64] ;  /* 0x0000001260514981 */ /* 0x000168000c1e1100 */
[----:B------:R-:W0:Y:S04]  /*4f50*/  LDL R96, [R1+0x210] ;  /* 0x0002100001607983 */ /* 0x000e280000100800 */
[----:B------:R-:W0:Y:S01]  /*4f60*/  LDL R97, [R1+0x214] ;  /* 0x0002140001617983 */ /* 0x000e220000100800 */
[----:B------:R-:W-:-:S02]  /*4f70*/  ISETP.GT.AND P1, PT, R107, 0x21, PT ;  /* 0x000000216b00780c */ /* 0x000fc40003f24270 */
[C---:B------:R-:W-:Y:S02]  /*4f80*/  ISETP.GT.AND P0, PT, R107.reuse, 0x22, PT ;  /* 0x000000226b00780c */ /* 0x040fe40003f04270 */
[----:B------:R-:W-:Y:S02]  /*4f90*/  PRMT R110, RZ, 0x7610, R110 ;  /* 0x00007610ff6e7816 */ /* 0x000fe4000000006e */
[C---:B------:R-:W-:Y:S02]  /*4fa0*/  ISETP.GT.AND P2, PT, R107.reuse, 0x23, PT ;  /* 0x000000236b00780c */ /* 0x040fe40003f44270 */
[----:B------:R-:W-:Y:S02]  /*4fb0*/  PRMT R90, RZ, 0x7610, R90 ;  /* 0x00007610ff5a7816 */ /* 0x000fe4000000005a */
[C---:B------:R-:W-:Y:S02]  /*4fc0*/  ISETP.GT.AND P3, PT, R107.reuse, 0x24, PT ;  /* 0x000000246b00780c */ /* 0x040fe40003f64270 */
[----:B------:R-:W-:-:S02]  /*4fd0*/  ISETP.GT.AND P4, PT, R107, 0x25, PT ;  /* 0x000000256b00780c */ /* 0x000fc40003f84270 */
[----:B------:R-:W-:Y:S02]  /*4fe0*/  PRMT R118, RZ, 0x7610, R118 ;  /* 0x00007610ff767816 */ /* 0x000fe40000000076 */
[----:B------:R-:W-:Y:S02]  /*4ff0*/  PRMT R86, RZ, 0x7610, R86 ;  /* 0x00007610ff567816 */ /* 0x000fe40000000056 */
[----:B------:R-:W-:Y:S02]  /*5000*/  PRMT R111, RZ, 0x7610, R111 ;  /* 0x00007610ff6f7816 */ /* 0x000fe4000000006f */
[----:B0-----:R-:W-:-:S04]  /*5010*/  @P1 LOP3.LUT R97, R97, R96, RZ, 0x3c, !PT ;  /* 0x0000006061611212 */ /* 0x001fc800078e3cff */
[----:B------:R-:W-:-:S04]  /*5020*/  @P1 LOP3.LUT R96, R97, R96, RZ, 0x3c, !PT ;  /* 0x0000006061601212 */ /* 0x000fc800078e3cff */
[----:B------:R-:W-:-:S05]  /*5030*/  @P1 LOP3.LUT R97, R97, R96, RZ, 0x3c, !PT ;  /* 0x0000006061611212 */ /* 0x000fca00078e3cff */
[----:B------:R4:W5:Y:S02]  /*5040*/  @P1 LDG.E.U8 R110, desc[UR18][R96.64] ;  /* 0x00000012606e1981 */ /* 0x000964000c1e1100 */
[----:B----4-:R-:W-:Y:S02]  /*5050*/  @P0 IMAD.MOV.U32 R96, RZ, RZ, R142 ;  /* 0x000000ffff600224 */ /* 0x010fe400078e008e */
        /* <DEDUP_REMOVED lines=14> */
[----:B--2---:R-:W-:-:S02]  /*5140*/  @P4 IMAD.MOV.U32 R96, RZ, RZ, R67 ;  /* 0x000000ffff604224 */ /* 0x004fc400078e0043 */
[----:B-----5:R-:W-:Y:S01]  /*5150*/  @P4 IMAD.MOV.U32 R97, RZ, RZ, R68 ;  /* 0x000000ffff614224 */ /* 0x020fe200078e0044 */
[----:B------:R-:W2:Y:S04]  /*5160*/  LDL R67, [R1+0x1cc] ;  /* 0x0001cc0001437983 */ /* 0x000ea80000100800 */
[----:B------:R0:W5:Y:S04]  /*5170*/  @P4 LDG.E.U8 R111, desc[UR18][R96.64] ;  /* 0x00000012606f4981 */ /* 0x000168000c1e1100 */
[----:B------:R-:W5:Y:S04]  /*5180*/  LDL R68, [R1+0x1c8] ;  /* 0x0001c80001447983 */ /* 0x000f680000100800 */
        /* <DEDUP_REMOVED lines=101> */
[----:B------:R2:W4:Y:S04]  /*57e0*/  @P3 LDG.E.U8 R135, desc[UR18][R96.64] ;  /* 0x0000001260873981 */ /* 0x000528000c1e1100 */
[----:B------:R-:W4:Y:S01]  /*57f0*/  LDL R99, [R1+0x168] ;  /* 0x0001680001637983 */ /* 0x000f220000100800 */
        /* <DEDUP_REMOVED lines=9> */
[C---:B------:R-:W-:Y:S02]  /*5890*/  ISETP.GT.AND P2, PT, R107.reuse, 0x37, PT ;  /* 0x000000376b00780c */ /* 0x040fe40003f44270 */
[----:B------:R-:W-:Y:S02]  /*58a0*/  PRMT R134, RZ, 0x7610, R134 ;  /* 0x00007610ff867816 */ /* 0x000fe40000000086 */
[C---:B------:R-:W-:Y:S02]  /*58b0*/  ISETP.GT.AND P3, PT, R107.reuse, 0x38, PT ;  /* 0x000000386b00780c */ /* 0x040fe40003f64270 */
[----:B------:R-:W-:Y:S02]  /*58c0*/  PRMT R104, RZ, 0x7610, R104 ;  /* 0x00007610ff687816 */ /* 0x000fe40000000068 */
[----:B------:R-:W-:-:S02]  /*58d0*/  ISETP.GT.AND P4, PT, R107, 0x39, PT ;  /* 0x000000396b00780c */ /* 0x000fc40003f84270 */
[----:B------:R-:W-:Y:S02]  /*58e0*/  PRMT R133, RZ, 0x7610, R133 ;  /* 0x00007610ff857816 */ /* 0x000fe40000000085 */
[----:B------:R-:W-:Y:S02]  /*58f0*/  PRMT R132, RZ, 0x7610, R132 ;  /* 0x00007610ff847816 */ /* 0x000fe40000000084 */
[----:B0-----:R-:W-:-:S04]  /*5900*/  @P1 LOP3.LUT R97, R97, R96, RZ, 0x3c, !PT ;  /* 0x0000006061611212 */ /* 0x001fc800078e3cff */
[----:B------:R-:W-:-:S04]  /*5910*/  @P1 LOP3.LUT R96, R97, R96, RZ, 0x3c, !PT ;  /* 0x0000006061601212 */ /* 0x000fc800078e3cff */
[----:B------:R-:W-:-:S05]  /*5920*/  @P1 LOP3.LUT R97, R97, R96, RZ, 0x3c, !PT ;  /* 0x0000006061611212 */ /* 0x000fca00078e3cff */
[----:B------:R3:W5:Y:S02]  /*5930*/  @P1 LDG.E.U8 R134, desc[UR18][R96.64] ;  /* 0x0000001260861981 */ /* 0x000764000c1e1100 */
[----:B---3--:R-:W-:Y:S02]  /*5940*/  @P0 IMAD.MOV.U32 R96, RZ, RZ, R98 ;  /* 0x000000ffff600224 */ /* 0x008fe400078e0062 */
[----:B----4-:R-:W-:Y:S02]  /*5950*/  @P0 IMAD.MOV.U32 R97, RZ, RZ, R99 ;  /* 0x000000ffff610224 */ /* 0x010fe400078e0063 */
[----:B--2---:R-:W-:Y:S02]  /*5960*/  @P2 IMAD.MOV.U32 R98, RZ, RZ, R67 ;  /* 0x000000ffff622224 */ /* 0x004fe400078e0043 */
[----:B-----5:R-:W-:Y:S01]  /*5970*/  @P2 IMAD.MOV.U32 R99, RZ, RZ, R68 ;  /* 0x000000ffff632224 */ /* 0x020fe200078e0044 */
[----:B------:R0:W2:Y:S04]  /*5980*/  @P0 LDG.E.U8 R104, desc[UR18][R96.64] ;  /* 0x0000001260680981 */ /* 0x0000a8000c1e1100 */
[----:B------:R1:W3:Y:S04]  /*5990*/  @P2 LDG.E.U8 R133, desc[UR18][R98.64] ;  /* 0x0000001262852981 */ /* 0x0002e8000c1e1100 */
[----:B------:R-:W4:Y:S01]  /*59a0*/  LDL R68, [R1+0x140] ;  /* 0x0001400001447983 */ /* 0x000f220000100800 */
[----:B0-----:R-:W-:-:S03]  /*59b0*/  PRMT R97, RZ, 0x7610, R97 ;  /* 0x00007610ff617816 */ /* 0x001fc60000000061 */
[----:B------:R-:W5:Y:S01]  /*59c0*/  LDL R67, [R1+0x144] ;  /* 0x0001440001437983 */ /* 0x000f620000100800 */
[----:B-1----:R-:W-:Y:S02]  /*59d0*/  @P3 IMAD.MOV.U32 R98, RZ, RZ, R142 ;  /* 0x000000ffff623224 */ /* 0x002fe400078e008e */
[----:B------:R-:W-:Y:S01]  /*59e0*/  @P3 IMAD.MOV.U32 R99, RZ, RZ, R143 ;  /* 0x000000ffff633224 */ /* 0x000fe200078e008f */
[C---:B------:R-:W-:Y:S01]  /*59f0*/  ISETP.GT.AND P1, PT, R107.reuse, 0x3a, PT ;  /* 0x0000003a6b00780c */ /* 0x040fe20003f24270 */
[----:B------:R-:W2:Y:S04]  /*5a00*/  LDL R143, [R1+0x128] ;  /* 0x00012800018f7983 */ /* 0x000ea80000100800 */
[----:B------:R0:W3:Y:S01]  /*5a10*/  @P3 LDG.E.U8 R97, desc[UR18][R98.64] ;  /* 0x0000001262613981 */ /* 0x0000e2000c1e1100 */
[----:B------:R-:W-:-:S02]  /*5a20*/  ISETP.GT.AND P0, PT, R107, 0x3b, PT ;  /* 0x0000003b6b00780c */ /* 0x000fc40003f04270 */
[----:B------:R-:W-:Y:S01]  /*5a30*/  PRMT R103, RZ, 0x7610, R103 ;  /* 0x00007610ff677816 */ /* 0x000fe20000000067 */
[----:B------:R-:W2:Y:S01]  /*5a40*/  LDL R142, [R1+0x12c] ;  /* 0x00012c00018e7983 */ /* 0x000ea20000100800 */
[----:B0-----:R-:W-:Y:S02]  /*5a50*/  @P4 IMAD.MOV.U32 R98, RZ, RZ, R100 ;  /* 0x000000ffff624224 */ /* 0x001fe400078e0064 */
[----:B------:R-:W-:Y:S01]  /*5a60*/  @P4 IMAD.MOV.U32 R99, RZ, RZ, R101 ;  /* 0x000000ffff634224 */ /* 0x000fe200078e0065 */
[----:B------:R-:W3:Y:S04]  /*5a70*/  LDL R100, [R1+0x13c] ;  /* 0x00013c0001647983 */ /* 0x000ee80000100800 */
[----:B------:R0:W2:Y:S04]  /*5a80*/  @P4 LDG.E.U8 R132, desc[UR18][R98.64] ;  /* 0x0000001262844981 */ /* 0x0000a8000c1e1100 */
[----:B------:R-:W3:Y:S04]  /*5a90*/  LDL R101, [R1+0x138] ;  /* 0x0001380001657983 */ /* 0x000ee80000100800 */
[----:B------:R-:W0:Y:S04]  /*5aa0*/  LDL R98, [R1+0x148] ;  /* 0x0001480001627983 */ /* 0x000e280000100800 */
[----:B------:R-:W0:Y:S01]  /*5ab0*/  LDL R99, [R1+0x14c] ;  /* 0x00014c0001637983 */ /* 0x000e220000100800 */
[----:B------:R-:W-:-:S02]  /*5ac0*/  ISETP.GT.AND P2, PT, R107, 0x3c, PT ;  /* 0x0000003c6b00780c */ /* 0x000fc40003f44270 */
[----:B------:R-:W-:Y:S02]  /*5ad0*/  PRMT R131, RZ, 0x7610, R131 ;  /* 0x00007610ff837816 */ /* 0x000fe40000000083 */
[----:B0-----:R-:W-:-:S04]  /*5ae0*/  @P1 LOP3.LUT R99, R99, R98, RZ, 0x3c, !PT ;  /* 0x0000006263631212 */ /* 0x001fc800078e3cff */
[----:B------:R-:W-:-:S04]  /*5af0*/  @P1 LOP3.LUT R98, R99, R98, RZ, 0x3c, !PT ;  /* 0x0000006263621212 */ /* 0x000fc800078e3cff */
[----:B------:R-:W-:-:S05]  /*5b00*/  @P1 LOP3.LUT R99, R99, R98, RZ, 0x3c, !PT ;  /* 0x0000006263631212 */ /* 0x000fca00078e3cff */
[----:B------:R5:W2:Y:S02]  /*5b10*/  @P1 LDG.E.U8 R103, desc[UR18][R98.64] ;  /* 0x0000001262671981 */ /* 0x000aa4000c1e1100 */
[----:B-----5:R-:W-:Y:S02]  /*5b20*/  @P0 IMAD.MOV.U32 R98, RZ, RZ, R67 ;  /* 0x000000ffff620224 */ /* 0x020fe400078e0043 */
[----:B----4-:R-:W-:Y:S01]  /*5b30*/  @P0 IMAD.MOV.U32 R99, RZ, RZ, R68 ;  /* 0x000000ffff630224 */ /* 0x010fe200078e0044 */
[C---:B------:R-:W-:Y:S01]  /*5b40*/  ISETP.GT.AND P3, PT, R107.reuse, 0x3d, PT ;  /* 0x0000003d6b00780c */ /* 0x040fe20003f64270 */
[----:B------:R-:W4:Y:S04]  /*5b50*/  LDL R68, [R1+0x118] ;  /* 0x0001180001447983 */ /* 0x000f280000100800 */
[----:B------:R0:W5:Y:S01]  /*5b60*/  @P0 LDG.E.U8 R131, desc[UR18][R98.64] ;  /* 0x0000001262830981 */ /* 0x000162000c1e1100 */
[----:B------:R-:W-:-:S02]  /*5b70*/  ISETP.GT.AND P4, PT, R107, 0x3e, PT ;  /* 0x0000003e6b00780c */ /* 0x000fc40003f84270 */
[----:B------:R-:W-:Y:S01]  /*5b80*/  PRMT R130, RZ, 0x7610, R130 ;  /* 0x00007610ff827816 */ /* 0x000fe20000000082 */
[----:B------:R-:W4:Y:S01]  /*5b90*/  LDL R67, [R1+0x11c] ;  /* 0x00011c0001437983 */ /* 0x000f220000100800 */
[----:B0-----:R-:W-:-:S06]  /*5ba0*/  PRMT R98, RZ, 0x7610, R98 ;  /* 0x00007610ff627816 */ /* 0x001fcc0000000062 */
[----:B---3--:R0:W3:Y:S04]  /*5bb0*/  @P2 LDG.E.U8 R98, desc[UR18][R100.64] ;  /* 0x0000001264622981 */ /* 0x0080e8000c1e1100 */
[----:B------:R-:W0:Y:S04]  /*5bc0*/  LDL R100, [R1+0x130] ;  /* 0x0001300001647983 */ /* 0x000e280000100800 */
[----:B------:R-:W0:Y:S01]  /*5bd0*/  LDL R101, [R1+0x134] ;  /* 0x0001340001657983 */ /* 0x000e220000100800 */
[----:B------:R-:W-:Y:S02]  /*5be0*/  PRMT R102, RZ, 0x7610, R102 ;  /* 0x00007610ff667816 */ /* 0x000fe40000000066 */
[----:B0-----:R-:W-:-:S04]  /*5bf0*/  @P3 LOP3.LUT R101, R101, R100, RZ, 0x3c, !PT ;  /* 0x0000006465653212 */ /* 0x001fc800078e3cff */
[----:B------:R-:W-:-:S04]  /*5c00*/  @P3 LOP3.LUT R100, R101, R100, RZ, 0x3c, !PT ;  /* 0x0000006465643212 */ /* 0x000fc800078e3cff */
[----:B------:R-:W-:-:S05]  /*5c10*/  @P3 LOP3.LUT R101, R101, R100, RZ, 0x3c, !PT ;  /* 0x0000006465653212 */ /* 0x000fca00078e3cff */
[----:B------:R2:W3:Y:S02]  /*5c20*/  @P3 LDG.E.U8 R130, desc[UR18][R100.64] ;  /* 0x0000001264823981 */ /* 0x0004e4000c1e1100 */
[----:B--2---:R-:W-:Y:S02]  /*5c30*/  @P4 IMAD.MOV.U32 R100, RZ, RZ, R142 ;  /* 0x000000ffff644224 */ /* 0x004fe400078e008e */
[----:B------:R-:W-:Y:S01]  /*5c40*/  @P4 IMAD.MOV.U32 R101, RZ, RZ, R143 ;  /* 0x000000ffff654224 */ /* 0x000fe200078e008f */
[----:B------:R-:W2:Y:S04]  /*5c50*/  LDL R142, [R1+0x114] ;  /* 0x00011400018e7983 */ /* 0x000ea80000100800 */
[----:B------:R-:W2:Y:S01]  /*5c60*/  LDL R143, [R1+0x110] ;  /* 0x00011000018f7983 */ /* 0x000ea20000100800 */
[----:B------:R-:W-:-:S03]  /*5c70*/  ISETP.GT.AND P2, PT, R107, 0x41, PT ;  /* 0x000000416b00780c */ /* 0x000fc60003f44270 */
[----:B------:R0:W3:Y:S01]  /*5c80*/  @P4 LDG.E.U8 R102, desc[UR18][R100.64] ;  /* 0x0000001264664981 */ /* 0x0000e2000c1e1100 */
[----:B------:R-:W-:-:S03]  /*5c90*/  PRMT R128, RZ, 0x7610, R128 ;  /* 0x00007610ff807816 */ /* 0x000fc60000000080 */
[----:B------:R-:W0:Y:S04]  /*5ca0*/  LDL R100, [R1+0x120] ;  /* 0x0001200001647983 */ /* 0x000e280000100800 */
[----:B------:R-:W0:Y:S01]  /*5cb0*/  LDL R101, [R1+0x124] ;  /* 0x0001240001657983 */ /* 0x000e220000100800 */
[----:B------:R-:W-:-:S03]  /*5cc0*/  ISETP.GT.AND P1, PT, R107, 0x3f, PT ;  /* 0x0000003f6b00780c */ /* 0x000fc60003f24270 */
[----:B--2---:R-:W2:Y:S04]  /*5cd0*/  @P2 LDG.E.U8 R128, desc[UR18][R142.64] ;  /* 0x000000128e802981 */ /* 0x004ea8000c1e1100 */
[----:B------:R-:W5:Y:S04]  /*5ce0*/  LDL R142, [R1+0x108] ;  /* 0x00010800018e7983 */ /* 0x000f680000100800 */
[----:B------:R-:W5:Y:S01]  /*5cf0*/  LDL R143, [R1+0x10c] ;  /* 0x00010c00018f7983 */ /* 0x000f620000100800 */
[C---:B------:R-:W-:Y:S02]  /*5d00*/  ISETP.GT.AND P3, PT, R107.reuse, 0x42, PT ;  /* 0x000000426b00780c */ /* 0x040fe40003f64270 */
[----:B------:R-:W-:-:S02]  /*5d10*/  ISETP.GT.AND P0, PT, R107, 0x40, PT ;  /* 0x000000406b00780c */ /* 0x000fc40003f04270 */
[----:B0-----:R-:W-:-:S04]  /*5d20*/  @P1 LOP3.LUT R101, R101, R100, RZ, 0x3c, !PT ;  /* 0x0000006465651212 */ /* 0x001fc800078e3cff */
[C---:B------:R-:W-:Y:S02]  /*5d30*/  @P1 LOP3.LUT R100, R101.reuse, R100, RZ, 0x3c, !PT ;  /* 0x0000006465641212 */ /* 0x040fe400078e3cff */
[----:B------:R-:W-:Y:S02]  /*5d40*/  PRMT R129, RZ, 0x7610, R129 ;  /* 0x00007610ff817816 */ /* 0x000fe40000000081 */
[----:B------:R-:W-:Y:S02]  /*5d50*/  @P1 LOP3.LUT R101, R101, R100, RZ, 0x3c, !PT ;  /* 0x0000006465651212 */ /* 0x000fe400078e3cff */
[----:B------:R-:W-:-:S03]  /*5d60*/  PRMT R99, RZ, 0x7610, R99 ;  /* 0x00007610ff637816 */ /* 0x000fc60000000063 */
[----:B------:R4:W2:Y:S02]  /*5d70*/  @P1 LDG.E.U8 R129, desc[UR18][R100.64] ;  /* 0x0000001264811981 */ /* 0x0008a4000c1e1100 */
[----:B----4-:R-:W-:Y:S02]  /*5d80*/  @P0 IMAD.MOV.U32 R100, RZ, RZ, R67 ;  /* 0x000000ffff640224 */ /* 0x010fe400078e0043 */
[----:B------:R-:W-:Y:S01]  /*5d90*/  @P0 IMAD.MOV.U32 R101, RZ, RZ, R68 ;  /* 0x000000ffff650224 */ /* 0x000fe200078e0044 */
[----:B------:R-:W-:Y:S01]  /*5da0*/  ISETP.GT.AND P4, PT, R107, 0x43, PT ;  /* 0x000000436b00780c */ /* 0x000fe20003f84270 */
[----:B------:R-:W4:Y:S04]  /*5db0*/  LDL R68, [R1+0xf0] ;  /* 0x0000f00001447983 */ /* 0x000f280000100800 */
[----:B------:R0:W2:Y:S01]  /*5dc0*/  @P0 LDG.E.U8 R99, desc[UR18][R100.64] ;  /* 0x0000001264630981 */ /* 0x0000a2000c1e1100 */
[----:B------:R-:W-:-:S03]  /*5dd0*/  PRMT R127, RZ, 0x7610, R127 ;  /* 0x00007610ff7f7816 */ /* 0x000fc6000000007f */
[----:B------:R-:W3:Y:S01]  /*5de0*/  LDL R67, [R1+0xf4] ;  /* 0x0000f40001437983 */ /* 0x000ee20000100800 */
[----:B0-----:R-:W-:Y:S02]  /*5df0*/  PRMT R101, RZ, 0x7610, R101 ;  /* 0x00007610ff657816 */ /* 0x001fe40000000065 */
[----:B-----5:R-:W-:-:S04]  /*5e00*/  @P3 LOP3.LUT R143, R143, R142, RZ, 0x3c, !PT ;  /* 0x0000008e8f8f3212 */ /* 0x020fc800078e3cff */
[----:B------:R-:W-:-:S04]  /*5e10*/  @P3 LOP3.LUT R142, R143, R142, RZ, 0x3c, !PT ;  /* 0x0000008e8f8e3212 */ /* 0x000fc800078e3cff */
[----:B------:R-:W-:-:S05]  /*5e20*/  @P3 LOP3.LUT R143, R143, R142, RZ, 0x3c, !PT ;  /* 0x0000008e8f8f3212 */ /* 0x000fca00078e3cff */
[----:B------:R0:W5:Y:S04]  /*5e30*/  @P3 LDG.E.U8 R101, desc[UR18][R142.64] ;  /* 0x000000128e653981 */ /* 0x000168000c1e1100 */
[----:B------:R-:W0:Y:S04]  /*5e40*/  LDL R142, [R1+0x100] ;  /* 0x00010000018e7983 */ /* 0x000e280000100800 */
[----:B------:R-:W0:Y:S02]  /*5e50*/  LDL R143, [R1+0x104] ;  /* 0x00010400018f7983 */ /* 0x000e240000100800 */
[----:B0-----:R-:W-:-:S04]  /*5e60*/  @P4 LOP3.LUT R143, R143, R142, RZ, 0x3c, !PT ;  /* 0x0000008e8f8f4212 */ /* 0x001fc800078e3cff */
[----:B------:R-:W-:-:S04]  /*5e70*/  @P4 LOP3.LUT R142, R143, R142, RZ, 0x3c, !PT ;  /* 0x0000008e8f8e4212 */ /* 0x000fc800078e3cff */
[----:B------:R-:W-:-:S05]  /*5e80*/  @P4 LOP3.LUT R143, R143, R142, RZ, 0x3c, !PT ;  /* 0x0000008e8f8f4212 */ /* 0x000fca00078e3cff */
[----:B------:R0:W5:Y:S04]  /*5e90*/  @P4 LDG.E.U8 R127, desc[UR18][R142.64] ;  /* 0x000000128e7f4981 */ /* 0x000168000c1e1100 */
[----:B------:R-:W0:Y:S04]  /*5ea0*/  LDL R142, [R1+0xf8] ;  /* 0x0000f800018e7983 */ /* 0x000e280000100800 */
[----:B------:R-:W0:Y:S01]  /*5eb0*/  LDL R143, [R1+0xfc] ;  /* 0x0000fc00018f7983 */ /* 0x000e220000100800 */
[C---:B------:R-:W-:Y:S02]  /*5ec0*/  ISETP.GT.AND P1, PT, R107.reuse, 0x44, PT ;  /* 0x000000446b00780c */ /* 0x040fe40003f24270 */
[----:B------:R-:W-:-:S02]  /*5ed0*/  ISETP.GT.AND P0, PT, R107, 0x45, PT ;  /* 0x000000456b00780c */ /* 0x000fc40003f04270 */
[----:B------:R-:W-:Y:S02]  /*5ee0*/  PRMT R95, RZ, 0x7610, R95 ;  /* 0x00007610ff5f7816 */ /* 0x000fe4000000005f */
[----:B------:R-:W-:-:S07]  /*5ef0*/  PRMT R126, RZ, 0x7610, R126 ;  /* 0x00007610ff7e7816 */ /* 0x000fce000000007e */
[----:B0-----:R-:W-:-:S04]  /*5f00*/  @P1 LOP3.LUT R143, R143, R142, RZ, 0x3c, !PT ;  /* 0x0000008e8f8f1212 */ /* 0x001fc800078e3cff */
[----:B------:R-:W-:-:S04]  /*5f10*/  @P1 LOP3.LUT R142, R143, R142, RZ, 0x3c, !PT ;  /* 0x0000008e8f8e1212 */ /* 0x000fc800078e3cff */
[----:B------:R-:W-:-:S05]  /*5f20*/  @P1 LOP3.LUT R143, R143, R142, RZ, 0x3c, !PT ;  /* 0x0000008e8f8f1212 */ /* 0x000fca00078e3cff */
[----:B------:R3:W2:Y:S02]  /*5f30*/  @P1 LDG.E.U8 R95, desc[UR18][R142.64] ;  /* 0x000000128e5f1981 */ /* 0x0006a4000c1e1100 */
[----:B---3--:R-:W-:Y:S02]  /*5f40*/  @P0 IMAD.MOV.U32 R142, RZ, RZ, R67 ;  /* 0x000000ffff8e0224 */ /* 0x008fe400078e0043 */
[----:B----4-:R-:W-:Y:S01]  /*5f50*/  @P0 IMAD.MOV.U32 R143, RZ, RZ, R68 ;  /* 0x000000ffff8f0224 */ /* 0x010fe200078e0044 */
[----:B------:R-:W-:Y:S01]  /*5f60*/  ISETP.GT.AND P2, PT, R107, 0x46, PT ;  /* 0x000000466b00780c */ /* 0x000fe20003f44270 */
[----:B------:R-:W3:Y:S04]  /*5f70*/  LDL R68, [R1+0xc8] ;  /* 0x0000c80001447983 */ /* 0x000ee80000100800 */
[----:B------:R0:W4:Y:S01]  /*5f80*/  @P0 LDG.E.U8 R126, desc[UR18][R142.64] ;  /* 0x000000128e7e0981 */ /* 0x000122000c1e1100 */
[----:B------:R-:W-:-:S02]  /*5f90*/  PRMT R100, RZ, 0x7610, R100 ;  /* 0x00007610ff647816 */ /* 0x000fc40000000064 */
[----:B------:R-:W-:Y:S01]  /*5fa0*/  ISETP.GT.AND P3, PT, R107, 0x47, PT ;  /* 0x000000476b00780c */ /* 0x000fe20003f64270 */
[----:B------:R-:W5:Y:S04]  /*5fb0*/  LDL R67, [R1+0xcc] ;  /* 0x0000cc0001437983 */ /* 0x000f680000100800 */
[----:B------:R-:W0:Y:S04]  /*5fc0*/  LDL R142, [R1+0xe8] ;  /* 0x0000e800018e7983 */ /* 0x000e280000100800 */
[----:B------:R-:W0:Y:S02]  /*5fd0*/  LDL R143, [R1+0xec] ;  /* 0x0000ec00018f7983 */ /* 0x000e240000100800 */
[----:B0-----:R-:W-:-:S04]  /*5fe0*/  @P2 LOP3.LUT R143, R143, R142, RZ, 0x3c, !PT ;  /* 0x0000008e8f8f2212 */ /* 0x001fc800078e3cff */
[----:B------:R-:W-:-:S04]  /*5ff0*/  @P2 LOP3.LUT R142, R143, R142, RZ, 0x3c, !PT ;  /* 0x0000008e8f8e2212 */ /* 0x000fc800078e3cff */
[----:B------:R-:W-:-:S05]  /*6000*/  @P2 LOP3.LUT R143, R143, R142, RZ, 0x3c, !PT ;  /* 0x0000008e8f8f2212 */ /* 0x000fca00078e3cff */
[----:B------:R0:W4:Y:S04]  /*6010*/  @P2 LDG.E.U8 R100, desc[UR18][R142.64] ;  /* 0x000000128e642981 */ /* 0x000128000c1e1100 */
[----:B------:R-:W0:Y:S04]  /*6020*/  LDL R142, [R1+0xe0] ;  /* 0x0000e000018e7983 */ /* 0x000e280000100800 */
[----:B------:R-:W0:Y:S01]  /*6030*/  LDL R143, [R1+0xe4] ;  /* 0x0000e400018f7983 */ /* 0x000e220000100800 */
[----:B------:R-:W-:Y:S02]  /*6040*/  PRMT R125, RZ, 0x7610, R125 ;  /* 0x00007610ff7d7816 */ /* 0x000fe4000000007d */
[----:B0-----:R-:W-:-:S04]  /*6050*/  @P3 LOP3.LUT R143, R143, R142, RZ, 0x3c, !PT ;  /* 0x0000008e8f8f3212 */ /* 0x001fc800078e3cff */
[----:B------:R-:W-:-:S04]  /*6060*/  @P3 LOP3.LUT R142, R143, R142, RZ, 0x3c, !PT ;  /* 0x0000008e8f8e3212 */ /* 0x000fc800078e3cff */
[----:B------:R-:W-:-:S05]  /*6070*/  @P3 LOP3.LUT R143, R143, R142, RZ, 0x3c, !PT ;  /* 0x0000008e8f8f3212 */ /* 0x000fca00078e3cff */
[----:B------:R0:W4:Y:S04]  /*6080*/  @P3 LDG.E.U8 R125, desc[UR18][R142.64] ;  /* 0x000000128e7d3981 */ /* 0x000128000c1e1100 */
[----:B------:R-:W0:Y:S04]  /*6090*/  LDL R142, [R1+0xd8] ;  /* 0x0000d800018e7983 */ /* 0x000e280000100800 */
[----:B------:R-:W0:Y:S01]  /*60a0*/  LDL R143, [R1+0xdc] ;  /* 0x0000dc00018f7983 */ /* 0x000e220000100800 */
[----:B------:R-:W-:Y:S02]  /*60b0*/  ISETP.GT.AND P4, PT, R107, 0x48, PT ;  /* 0x000000486b00780c */ /* 0x000fe40003f84270 */
[----:B------:R-:W-:-:S11]  /*60c0*/  PRMT R96, RZ, 0x7610, R96 ;  /* 0x00007610ff607816 */ /* 0x000fd60000000060 */
[----:B0-----:R-:W-:-:S04]  /*60d0*/  @P4 LOP3.LUT R143, R143, R142, RZ, 0x3c, !PT ;  /* 0x0000008e8f8f4212 */ /* 0x001fc800078e3cff */
[----:B------:R-:W-:-:S04]  /*60e0*/  @P4 LOP3.LUT R142, R143, R142, RZ, 0x3c, !PT ;  /* 0x0000008e8f8e4212 */ /* 0x000fc800078e3cff */
[----:B------:R-:W-:-:S05]  /*60f0*/  @P4 LOP3.LUT R143, R143, R142, RZ, 0x3c, !PT ;  /* 0x0000008e8f8f4212 */ /* 0x000fca00078e3cff */
[----:B------:R0:W4:Y:S04]  /*6100*/  @P4 LDG.E.U8 R96, desc[UR18][R142.64] ;  /* 0x000000128e604981 */ /* 0x000128000c1e1100 */
        /* <DEDUP_REMOVED lines=9> */
[----:B------:R5:W4:Y:S02]  /*61a0*/  @P1 LDG.E.U8 R146, desc[UR18][R142.64] ;  /* 0x000000128e921981 */ /* 0x000b24000c1e1100 */
[----:B-----5:R-:W-:Y:S02]  /*61b0*/  @P0 IMAD.MOV.U32 R142, RZ, RZ, R67 ;  /* 0x000000ffff8e0224 */ /* 0x020fe400078e0043 */
[----:B---3--:R-:W-:Y:S01]  /*61c0*/  @P0 IMAD.MOV.U32 R143, RZ, RZ, R68 ;  /* 0x000000ffff8f0224 */ /* 0x008fe200078e0044 */
[----:B------:R-:W-:Y:S01]  /*61d0*/  ISETP.GT.AND P2, PT, R107, 0x4b, PT ;  /* 0x0000004b6b00780c */ /* 0x000fe20003f44270 */
[----:B------:R-:W3:Y:S04]  /*61e0*/  LDL R68, [R1+0xa0] ;  /* 0x0000a00001447983 */ /* 0x000ee80000100800 */
[----:B------:R0:W5:Y:S01]  /*61f0*/  @P0 LDG.E.U8 R147, desc[UR18][R142.64] ;  /* 0x000000128e930981 */ /* 0x000162000c1e1100 */
[----:B------:R-:W-:-:S02]  /*6200*/  PRMT R149, RZ, 0x7610, R149 ;  /* 0x00007610ff957816 */ /* 0x000fc40000000095 */
[----:B------:R-:W-:Y:S01]  /*6210*/  ISETP.GT.AND P3, PT, R107, 0x4c, PT ;  /* 0x0000004c6b00780c */ /* 0x000fe20003f64270 */
[----:B------:R-:W2:Y:S04]  /*6220*/  LDL R67, [R1+0xa4] ;  /* 0x0000a40001437983 */ /* 0x000ea80000100800 */
        /* <DEDUP_REMOVED lines=8> */
[----:B------:R-:W-:Y:S02]  /*62b0*/  PRMT R148, RZ, 0x7610, R148 ;  /* 0x00007610ff947816 */ /* 0x000fe40000000094 */
[----:B0-----:R-:W-:-:S04]  /*62c0*/  @P3 LOP3.LUT R143, R143, R142, RZ, 0x3c, !PT ;  /* 0x0000008e8f8f3212 */ /* 0x001fc800078e3cff */
[----:B------:R-:W-:-:S04]  /*62d0*/  @P3 LOP3.LUT R142, R143, R142, RZ, 0x3c, !PT ;  /* 0x0000008e8f8e3212 */ /* 0x000fc800078e3cff */
[----:B------:R-:W-:-:S05]  /*62e0*/  @P3 LOP3.LUT R143, R143, R142, RZ, 0x3c, !PT ;  /* 0x0000008e8f8f3212 */ /* 0x000fca00078e3cff */
[----:B------:R0:W5:Y:S04]  /*62f0*/  @P3 LDG.E.U8 R148, desc[UR18][R142.64] ;  /* 0x000000128e943981 */ /* 0x000168000c1e1100 */
[----:B------:R-:W0:Y:S04]  /*6300*/  LDL R142, [R1+0xb0] ;  /* 0x0000b000018e7983 */ /* 0x000e280000100800 */
[----:B------:R-:W0:Y:S01]  /*6310*/  LDL R143, [R1+0xb4] ;  /* 0x0000b400018f7983 */ /* 0x000e220000100800 */
[----:B------:R-:W-:Y:S02]  /*6320*/  ISETP.GT.AND P4, PT, R107, 0x4d, PT ;  /* 0x0000004d6b00780c */ /* 0x000fe40003f84270 */
[----:B------:R-:W-:-:S11]  /*6330*/  PRMT R150, RZ, 0x7610, R150 ;  /* 0x00007610ff967816 */ /* 0x000fd60000000096 */
        /* <DEDUP_REMOVED lines=13> */
[----:B------:R2:W5:Y:S02]  /*6410*/  @P1 LDG.E.U8 R151, desc[UR18][R142.64] ;  /* 0x000000128e971981 */ /* 0x000564000c1e1100 */
[----:B--2---:R-:W-:Y:S02]  /*6420*/  @P0 IMAD.MOV.U32 R142, RZ, RZ, R67 ;  /* 0x000000ffff8e0224 */ /* 0x004fe400078e0043 */
[----:B---3--:R-:W-:Y:S01]  /*6430*/  @P0 IMAD.MOV.U32 R143, RZ, RZ, R68 ;  /* 0x000000ffff8f0224 */ /* 0x008fe200078e0044 */
[----:B------:R-:W-:Y:S01]  /*6440*/  ISETP.GT.AND P2, PT, R107, 0x50, PT ;  /* 0x000000506b00780c */ /* 0x000fe20003f44270 */
[----:B------:R-:W2:Y:S04]  /*6450*/  LDL R68, [R1+0x78] ;  /* 0x0000780001447983 */ /* 0x000ea80000100800 */
[----:B------:R0:W3:Y:S01]  /*6460*/  @P0 LDG.E.U8 R152, desc[UR18][R142.64] ;  /* 0x000000128e980981 */ /* 0x0000e2000c1e1100 */
[----:B------:R-:W-:-:S02]  /*6470*/  PRMT R153, RZ, 0x7610, R153 ;  /* 0x00007610ff997816 */ /* 0x000fc40000000099 */
[----:B------:R-:W-:Y:S01]  /*6480*/  ISETP.GT.AND P3, PT, R107, 0x51, PT ;  /* 0x000000516b00780c */ /* 0x000fe20003f64270 */
[----:B------:R-:W4:Y:S04]  /*6490*/  LDL R67, [R1+0x7c] ;  /* 0x00007c0001437983 */ /* 0x000f280000100800 */
[----:B------:R-:W0:Y:S04]  /*64a0*/  LDL R142, [R1+0x98] ;  /* 0x00009800018e7983 */ /* 0x000e280000100800 */
[----:B------:R-:W0:Y:S02]  /*64b0*/  LDL R143, [R1+0x9c] ;  /* 0x00009c00018f7983 */ /* 0x000e240000100800 */
[----:B0-----:R-:W-:-:S04]  /*64c0*/  @P2 LOP3.LUT R143, R143, R142, RZ, 0x3c, !PT ;  /* 0x0000008e8f8f2212 */ /* 0x001fc800078e3cff */
[----:B------:R-:W-:-:S04]  /*64d0*/  @P2 LOP3.LUT R142, R143, R142, RZ, 0x3c, !PT ;  /* 0x0000008e8f8e2212 */ /* 0x000fc800078e3cff */
[----:B------:R-:W-:-:S05]  /*64e0*/  @P2 LOP3.LUT R143, R143, R142, RZ, 0x3c, !PT ;  /* 0x0000008e8f8f2212 */ /* 0x000fca00078e3cff */
[----:B------:R0:W3:Y:S04]  /*64f0*/  @P2 LDG.E.U8 R153, desc[UR18][R142.64] ;  /* 0x000000128e992981 */ /* 0x0000e8000c1e1100 */
[----:B------:R-:W0:Y:S04]  /*6500*/  LDL R142, [R1+0x90] ;  /* 0x00009000018e7983 */ /* 0x000e280000100800 */
[----:B------:R-:W0:Y:S01]  /*6510*/  LDL R143, [R1+0x94] ;  /* 0x00009400018f7983 */ /* 0x000e220000100800 */
[----:B------:R-:W-:Y:S02]  /*6520*/  PRMT R155, RZ, 0x7610, R155 ;  /* 0x00007610ff9b7816 */ /* 0x000fe4000000009b */
[----:B0-----:R-:W-:-:S04]  /*6530*/  @P3 LOP3.LUT R143, R143, R142, RZ, 0x3c, !PT ;  /* 0x0000008e8f8f3212 */ /* 0x001fc800078e3cff */
[----:B------:R-:W-:-:S04]  /*6540*/  @P3 LOP3.LUT R142, R143, R142, RZ, 0x3c, !PT ;  /* 0x0000008e8f8e3212 */ /* 0x000fc800078e3cff */
[----:B------:R-:W-:-:S05]  /*6550*/  @P3 LOP3.LUT R143, R143, R142, RZ, 0x3c, !PT ;  /* 0x0000008e8f8f3212 */ /* 0x000fca00078e3cff */
[----:B------:R0:W3:Y:S04]  /*6560*/  @P3 LDG.E.U8 R155, desc[UR18][R142.64] ;  /* 0x000000128e9b3981 */ /* 0x0000e8000c1e1100 */
[----:B------:R-:W0:Y:S04]  /*6570*/  LDL R142, [R1+0x88] ;  /* 0x00008800018e7983 */ /* 0x000e280000100800 */
[----:B------:R-:W0:Y:S01]  /*6580*/  LDL R143, [R1+0x8c] ;  /* 0x00008c00018f7983 */ /* 0x000e220000100800 */
[----:B------:R-:W-:Y:S02]  /*6590*/  ISETP.GT.AND P4, PT, R107, 0x52, PT ;  /* 0x000000526b00780c */ /* 0x000fe40003f84270 */
[----:B------:R-:W-:-:S11]  /*65a0*/  PRMT R154, RZ, 0x7610, R154 ;  /* 0x00007610ff9a7816 */ /* 0x000fd6000000009a */
[----:B0-----:R-:W-:-:S04]  /*65b0*/  @P4 LOP3.LUT R143, R143, R142, RZ, 0x3c, !PT ;  /* 0x0000008e8f8f4212 */ /* 0x001fc800078e3cff */
[----:B------:R-:W-:-:S04]  /*65c0*/  @P4 LOP3.LUT R142, R143, R142, RZ, 0x3c, !PT ;  /* 0x0000008e8f8e4212 */ /* 0x000fc800078e3cff */
[----:B------:R-:W-:-:S05]  /*65d0*/  @P4 LOP3.LUT R143, R143, R142, RZ, 0x3c, !PT ;  /* 0x0000008e8f8f4212 */ /* 0x000fca00078e3cff */
[----:B------:R0:W3:Y:S04]  /*65e0*/  @P4 LDG.E.U8 R154, desc[UR18][R142.64] ;  /* 0x000000128e9a4981 */ /* 0x0000e8000c1e1100 */
        /* <DEDUP_REMOVED lines=9> */
[----:B------:R4:W3:Y:S02]  /*6680*/  @P1 LDG.E.U8 R156, desc[UR18][R142.64] ;  /* 0x000000128e9c1981 */ /* 0x0008e4000c1e1100 */
[----:B----4-:R-:W-:Y:S02]  /*6690*/  @P0 IMAD.MOV.U32 R142, RZ, RZ, R67 ;  /* 0x000000ffff8e0224 */ /* 0x010fe400078e0043 */
[----:B--2---:R-:W-:Y:S01]  /*66a0*/  @P0 IMAD.MOV.U32 R143, RZ, RZ, R68 ;  /* 0x000000ffff8f0224 */ /* 0x004fe200078e0044 */
[----:B------:R-:W-:Y:S01]  /*66b0*/  ISETP.GT.AND P2, PT, R107, 0x55, PT ;  /* 0x000000556b00780c */ /* 0x000fe20003f44270 */
[----:B------:R-:W2:Y:S04]  /*66c0*/  LDL R68, [R1+0x50] ;  /* 0x0000500001447983 */ /* 0x000ea80000100800 */
        /* <DEDUP_REMOVED lines=36> */
[----:B--2---:R-:W-:Y:S01]  /*6910*/  @P0 IMAD.MOV.U32 R143, RZ, RZ, R68 ;  /* 0x000000ffff8f0224 */ /* 0x004fe200078e0044 */
[----:B------:R-:W-:Y:S01]  /*6920*/  ISETP.GT.AND P2, PT, R107, 0x5a, PT ;  /* 0x0000005a6b00780c */ /* 0x000fe20003f44270 */
[----:B------:R-:W2:Y:S04]  /*6930*/  LDL R68, [R1+0x28] ;  /* 0x0000280001447983 */ /* 0x000ea80000100800 */
[----:B------:R0:W5:Y:S01]  /*6940*/  @P0 LDG.E.U8 R162, desc[UR18][R142.64] ;  /* 0x000000128ea20981 */ /* 0x000162000c1e1100 */
[----:B------:R-:W-:-:S02]  /*6950*/  PRMT R164, RZ, 0x7610, R164 ;  /* 0x00007610ffa47816 */ /* 0x000fc400000000a4 */
[----:B------:R-:W-:Y:S01]  /*6960*/  ISETP.GT.AND P3, PT, R107, 0x5b, PT ;  /* 0x0000005b6b00780c */ /* 0x000fe20003f64270 */
[----:B------:R-:W3:Y:S04]  /*6970*/  LDL R67, [R1+0x2c] ;  /* 0x00002c0001437983 */ /* 0x000ee80000100800 */
        /* <DEDUP_REMOVED lines=31> */
[----:B---3--:R-:W-:Y:S02]  /*6b70*/  @P1 IMAD.MOV.U32 R142, RZ, RZ, R67 ;  /* 0x000000ffff8e1224 */ /* 0x008fe400078e0043 */
[----:B--2---:R-:W-:Y:S01]  /*6b80*/  @P1 IMAD.MOV.U32 R143, RZ, RZ, R68 ;  /* 0x000000ffff8f1224 */ /* 0x004fe200078e0044 */
[----:B------:R-:W-:Y:S01]  /*6b90*/  ISETP.GT.AND P2, PT, R107, 0x5f, PT ;  /* 0x0000005f6b00780c */ /* 0x000fe20003f44270 */
[----:B------:R-:W2:Y:S04]  /*6ba0*/  LDL R68, [R1] ;  /* 0x0000000001447983 */ /* 0x000ea80000100800 */
        /* <DEDUP_REMOVED lines=27> */
[----:B------:R-:W-:Y:S02]  /*6d60*/  ISETP.GT.AND P0, PT, R107, 0x62, PT ;  /* 0x000000626b00780c */ /* 0x000fe40003f04270 */
[----:B------:R-:W-:-:S02]  /*6d70*/  PRMT R173, RZ, 0x7610, R173 ;  /* 0x00007610ffad7816 */ /* 0x000fc400000000ad */
[----:B------:R-:W-:Y:S02]  /*6d80*/  ISETP.GT.AND P1, PT, R107, 0x63, PT ;  /* 0x000000636b00780c */ /* 0x000fe40003f24270 */
[----:B------:R-:W-:Y:S02]  /*6d90*/  PRMT R174, RZ, 0x7610, R174 ;  /* 0x00007610ffae7816 */ /* 0x000fe400000000ae */
[----:B------:R-:W-:Y:S02]  /*6da0*/  PRMT R175, RZ, 0x7610, R175 ;  /* 0x00007610ffaf7816 */ /* 0x000fe400000000af */
[----:B------:R-:W-:Y:S02]  /*6db0*/  PRMT R176, RZ, 0x7610, R176 ;  /* 0x00007610ffb07816 */ /* 0x000fe400000000b0 */
[----:B------:R-:W-:Y:S02]  /*6dc0*/  PRMT R177, RZ, 0x7610, R177 ;  /* 0x00007610ffb17816 */ /* 0x000fe400000000b1 */
[----:B------:R-:W-:-:S02]  /*6dd0*/  PRMT R178, RZ, 0x7610, R178 ;  /* 0x00007610ffb27816 */ /* 0x000fc400000000b2 */
[----:B------:R-:W-:Y:S02]  /*6de0*/  PRMT R179, RZ, 0x7610, R179 ;  /* 0x00007610ffb37816 */ /* 0x000fe400000000b3 */
        /* <DEDUP_REMOVED lines=18> */
[----:B0-----:R-:W-:-:S04]  /*6f10*/  @P0 LOP3.LUT R143, R143, R142, RZ, 0x3c, !PT ;  /* 0x0000008e8f8f0212 */ /* 0x001fc800078e3cff */
[----:B------:R-:W-:-:S04]  /*6f20*/  @P0 LOP3.LUT R142, R143, R142, RZ, 0x3c, !PT ;  /* 0x0000008e8f8e0212 */ /* 0x000fc800078e3cff */
[----:B------:R-:W-:-:S05]  /*6f30*/  @P0 LOP3.LUT R143, R143, R142, RZ, 0x3c, !PT ;  /* 0x0000008e8f8f0212 */ /* 0x000fca00078e3cff */
[----:B------:R4:W3:Y:S01]  /*6f40*/  @P0 LDG.E.U8 R173, desc[UR18][R142.64] ;  /* 0x000000128ead0981 */ /* 0x0008e2000c1e1100 */
[----:B------:R-:W-:Y:S01]  /*6f50*/  ISETP.GT.AND P0, PT, R107, 0x64, PT ;  /* 0x000000646b00780c */ /* 0x000fe20003f04270 */
[----:B----4-:R-:W-:Y:S02]  /*6f60*/  @P1 IMAD.MOV.U32 R142, RZ, RZ, R67 ;  /* 0x000000ffff8e1224 */ /* 0x010fe400078e0043 */
[----:B--2---:R-:W-:-:S05]  /*6f70*/  @P1 IMAD.MOV.U32 R143, RZ, RZ, R68 ;  /* 0x000000ffff8f1224 */ /* 0x004fca00078e0044 */
[----:B------:R0:W2:Y:S01]  /*6f80*/  @P1 LDG.E.U8 R174, desc[UR18][R142.64] ;  /* 0x000000128eae1981 */ /* 0x0000a2000c1e1100 */
[----:B------:R-:W-:-:S04]  /*6f90*/  ISETP.GT.AND P1, PT, R107, 0x65, PT ;  /* 0x000000656b00780c */ /* 0x000fc80003f24270 */
[----:B0-----:R-:W-:Y:S02]  /*6fa0*/  @P0 IMAD.MOV.U32 R142, RZ, RZ, R252 ;  /* 0x000000ffff8e0224 */ /* 0x001fe400078e00fc */
[----:B------:R-:W-:-:S05]  /*6fb0*/  @P0 IMAD.MOV.U32 R143, RZ, RZ, R251 ;  /* 0x000000ffff8f0224 */ /* 0x000fca00078e00fb */
[----:B------:R0:W4:Y:S01]  /*6fc0*/  @P0 LDG.E.U8 R175, desc[UR18][R142.64] ;  /* 0x000000128eaf0981 */ /* 0x000122000c1e1100 */
[----:B------:R-:W-:Y:S01]  /*6fd0*/  ISETP.GT.AND P0, PT, R107, 0x66, PT ;  /* 0x000000666b00780c */ /* 0x000fe20003f04270 */
[----:B0-----:R-:W-:Y:S02]  /*6fe0*/  @P1 IMAD.MOV.U32 R142, RZ, RZ, R250 ;  /* 0x000000ffff8e1224 */ /* 0x001fe400078e00fa */
[----:B------:R-:W-:-:S05]  /*6ff0*/  @P1 IMAD.MOV.U32 R143, RZ, RZ, R249 ;  /* 0x000000ffff8f1224 */ /* 0x000fca00078e00f9 */
[----:B------:R0:W4:Y:S01]  /*7000*/  @P1 LDG.E.U8 R176, desc[UR18][R142.64] ;  /* 0x000000128eb01981 */ /* 0x000122000c1e1100 */
        /* <DEDUP_REMOVED lines=79> */
[----:B------:R0:W4:Y:S05]  /*7500*/  @P1 LDG.E.U8 R205, desc[UR18][R142.64] ;  /* 0x000000128ecd1981 */ /* 0x00012a000c1e1100 */
[----:B0-----:R-:W-:Y:S02]  /*7510*/  @P0 IMAD.MOV.U32 R142, RZ, RZ, R208 ;  /* 0x000000ffff8e0224 */ /* 0x001fe400078e00d0 */
[----:B------:R-:W-:-:S05]  /*7520*/  @P0 IMAD.MOV.U32 R143, RZ, RZ, R207 ;  /* 0x000000ffff8f0224 */ /* 0x000fca00078e00cf */
[----:B------:R0:W4:Y:S01]  /*7530*/  @P0 LDG.E.U8 R206, desc[UR18][R142.64] ;  /* 0x000000128ece0981 */ /* 0x000122000c1e1100 */
[----:B------:R-:W-:Y:S02]  /*7540*/  ISETP.GT.AND P0, PT, R107, 0x7b, PT ;  /* 0x0000007b6b00780c */ /* 0x000fe40003f04270 */
[----:B------:R-:W-:Y:S02]  /*7550*/  LOP3.LUT R144, R144, 0xffff, RZ, 0xc0, !PT ;  /* 0x0000ffff90907812 */ /* 0x000fe400078ec0ff */
[----:B------:R-:W-:-:S04]  /*7560*/  LOP3.LUT R145, R145, 0xffff, RZ, 0xc0, !PT ;  /* 0x0000ffff91917812 */ /* 0x000fc800078ec0ff */
[----:B------:R-:W-:Y:S02]  /*7570*/  PRMT R67, R144, 0x3340, R145 ;  /* 0x0000334090437816 */ /* 0x000fe40000000091 */
[----:B------:R-:W-:-:S03]  /*7580*/  PRMT R144, RZ, 0x7610, R144 ;  /* 0x00007610ff907816 */ /* 0x000fc60000000090 */
[----:B0-----:R-:W-:Y:S02]  /*7590*/  @P0 IMAD.MOV.U32 R142, RZ, RZ, R79 ;  /* 0x000000ffff8e0224 */ /* 0x001fe400078e004f */
[----:B------:R-:W-:-:S05]  /*75a0*/  @P0 IMAD.MOV.U32 R143, RZ, RZ, R58 ;  /* 0x000000ffff8f0224 */ /* 0x000fca00078e003a */
[----:B------:R0:W4:Y:S01]  /*75b0*/  @P0 LDG.E.U8 R144, desc[UR18][R142.64] ;  /* 0x000000128e900981 */ /* 0x000122000c1e1100 */
[----:B------:R-:W-:Y:S02]  /*75c0*/  ISETP.GT.AND P0, PT, R107, 0x7c, PT ;  /* 0x0000007c6b00780c */ /* 0x000fe40003f04270 */
[----:B------:R-:W-:Y:S02]  /*75d0*/  LOP3.LUT R140, R140, 0xffff, RZ, 0xc0, !PT ;  /* 0x0000ffff8c8c7812 */ /* 0x000fe400078ec0ff */
[----:B------:R-:W-:-:S04]  /*75e0*/  LOP3.LUT R141, R141, 0xffff, RZ, 0xc0, !PT ;  /* 0x0000ffff8d8d7812 */ /* 0x000fc800078ec0ff */
[----:B------:R-:W-:Y:S02]  /*75f0*/  PRMT R145, R140, 0x3340, R141 ;  /* 0x000033408c917816 */ /* 0x000fe4000000008d */
[----:B0-----:R-:W-:-:S03]  /*7600*/  PRMT R142, RZ, 0x7610, R142 ;  /* 0x00007610ff8e7816 */ /* 0x001fc6000000008e */
[----:B------:R-:W-:Y:S02]  /*7610*/  @P0 IMAD.MOV.U32 R140, RZ, RZ, R78 ;  /* 0x000000ffff8c0224 */ /* 0x000fe400078e004e */
[----:B------:R-:W-:-:S05]  /*7620*/  @P0 IMAD.MOV.U32 R141, RZ, RZ, R56 ;  /* 0x000000ffff8d0224 */ /* 0x000fca00078e0038 */
[----:B------:R0:W4:Y:S01]  /*7630*/  @P0 LDG.E.U8 R142, desc[UR18][R140.64] ;  /* 0x000000128c8e0981 */ /* 0x000122000c1e1100 */
[----:B------:R-:W-:Y:S02]  /*7640*/  ISETP.GT.AND P0, PT, R107, 0x7d, PT ;  /* 0x0000007d6b00780c */ /* 0x000fe40003f04270 */
[----:B------:R-:W-:Y:S01]  /*7650*/  LOP3.LUT R139, R139, 0xffff, RZ, 0xc0, !PT ;  /* 0x0000ffff8b8b7812 */ /* 0x000fe200078ec0ff */
[----:B0-----:R-:W0:Y:S01]  /*7660*/  S2R R141, SR_TID.X ;  /* 0x00000000008d7919 */ /* 0x001e220000002100 */
[----:B------:R-:W-:Y:S01]  /*7670*/  LOP3.LUT R138, R138, 0xffff, RZ, 0xc0, !PT ;  /* 0x0000ffff8a8a7812 */ /* 0x000fe200078ec0ff */
[----:B------:R-:W-:Y:S01]  /*7680*/  IMAD.MOV.U32 R143, RZ, RZ, R67 ;  /* 0x000000ffff8f7224 */ /* 0x000fe200078e0043 */
[----:B------:R-:W-:Y:S02]  /*7690*/  PRMT R140, RZ, 0x7610, R140 ;  /* 0x00007610ff8c7816 */ /* 0x000fe4000000008c */
[----:B------:R-:W-:-:S05]  /*76a0*/  PRMT R67, R139, 0x3340, R138 ;  /* 0x000033408b437816 */ /* 0x000fca000000008a */
[----:B------:R-:W-:Y:S02]  /*76b0*/  @P0 IMAD.MOV.U32 R138, RZ, RZ, R77 ;  /* 0x000000ffff8a0224 */ /* 0x000fe400078e004d */
[----:B------:R-:W-:-:S05]  /*76c0*/  @P0 IMAD.MOV.U32 R139, RZ, RZ, R22 ;  /* 0x000000ffff8b0224 */ /* 0x000fca00078e0016 */
[----:B------:R1:W4:Y:S01]  /*76d0*/  @P0 LDG.E.U8 R140, desc[UR18][R138.64] ;  /* 0x000000128a8c0981 */ /* 0x000322000c1e1100 */
[C---:B------:R-:W-:Y:S02]  /*76e0*/  ISETP.GT.AND P0, PT, R107.reuse, 0x7e, PT ;  /* 0x0000007e6b00780c */ /* 0x040fe40003f04270 */
[----:B------:R-:W-:Y:S02]  /*76f0*/  LOP3.LUT R116, R116, 0xffff, RZ, 0xc0, !PT ;  /* 0x0000ffff74747812 */ /* 0x000fe400078ec0ff */
[----:B------:R-:W-:Y:S02]  /*7700*/  LOP3.LUT R124, R124, 0xffff, RZ, 0xc0, !PT ;  /* 0x0000ffff7c7c7812 */ /* 0x000fe400078ec0ff */
[----:B------:R-:W-:Y:S02]  /*7710*/  ISETP.GT.AND P1, PT, R107, 0x7f, PT ;  /* 0x0000007f6b00780c */ /* 0x000fe40003f24270 */
[--C-:B------:R-:W-:Y:S02]  /*7720*/  PRMT R68, R116, 0x3340, R124.reuse ;  /* 0x0000334074447816 */ /* 0x100fe4000000007c */
[----:B------:R-:W-:-:S03]  /*7730*/  PRMT R124, RZ, 0x7610, R124 ;  /* 0x00007610ff7c7816 */ /* 0x000fc6000000007c */
[----:B-1----:R-:W-:Y:S02]  /*7740*/  @P0 IMAD.MOV.U32 R138, RZ, RZ, R76 ;  /* 0x000000ffff8a0224 */ /* 0x002fe400078e004c */
[----:B------:R-:W-:Y:S01]  /*7750*/  @P0 IMAD.MOV.U32 R139, RZ, RZ, R20 ;  /* 0x000000ffff8b0224 */ /* 0x000fe200078e0014 */
[----:B------:R-:W-:Y:S02]  /*7760*/  LOP3.LUT R112, R112, 0xffff, RZ, 0xc0, !PT ;  /* 0x0000ffff70707812 */ /* 0x000fe400078ec0ff */
[----:B0-----:R-:W-:Y:S02]  /*7770*/  LOP3.LUT R141, R141, 0x7f, RZ, 0xc0, !PT ;  /* 0x0000007f8d8d7812 */ /* 0x001fe400078ec0ff */
[----:B------:R-:W-:Y:S01]  /*7780*/  LOP3.LUT R137, R137, 0xffff, RZ, 0xc0, !PT ;  /* 0x0000ffff89897812 */ /* 0x000fe200078ec0ff */
[----:B------:R0:W4:Y:S01]  /*7790*/  @P0 LDG.E.U8 R124, desc[UR18][R138.64] ;  /* 0x000000128a7c0981 */ /* 0x000122000c1e1100 */
[----:B------:R-:W-:Y:S02]  /*77a0*/  ISETP.GE.AND P0, PT, R141, R107, PT ;  /* 0x0000006b8d00720c */ /* 0x000fe40003f06270 */
[----:B------:R-:W-:-:S02]  /*77b0*/  PRMT R141, R112, 0x3340, R137 ;  /* 0x00003340708d7816 */ /* 0x000fc40000000089 */
[----:B------:R-:W-:Y:S01]  /*77c0*/  PRMT R137, RZ, 0x7610, R137 ;  /* 0x00007610ff897816 */ /* 0x000fe20000000089 */
[----:B0-----:R-:W-:Y:S02]  /*77d0*/  @P1 IMAD.MOV.U32 R138, RZ, RZ, R75 ;  /* 0x000000ffff8a1224 */ /* 0x001fe400078e004b */
[----:B------:R-:W-:-:S05]  /*77e0*/  @P1 IMAD.MOV.U32 R139, RZ, RZ, R18 ;  /* 0x000000ffff8b1224 */ /* 0x000fca00078e0012 */
[----:B------:R0:W4:Y:S01]  /*77f0*/  @P1 LDG.E.U8 R137, desc[UR18][R138.64] ;  /* 0x000000128a891981 */ /* 0x000122000c1e1100 */
[----:B------:R-:W-:Y:S02]  /*7800*/  PRMT R107, RZ, 0x7610, R107 ;  /* 0x00007610ff6b7816 */ /* 0x000fe4000000006b */
[----:B------:R-:W-:Y:S02]  /*7810*/  LOP3.LUT R93, R93, 0xffff, RZ, 0xc0, !PT ;  /* 0x0000ffff5d5d7812 */ /* 0x000fe400078ec0ff */
[----:B------:R-:W-:Y:S01]  /*7820*/  LOP3.LUT R115, R115, 0xffff, RZ, 0xc0, !PT ;  /* 0x0000ffff73737812 */ /* 0x000fe200078ec0ff */
[----:B------:R-:W-:Y:S02]  /*7830*/  IMAD.MOV.U32 R112, RZ, RZ, R67 ;  /* 0x000000ffff707224 */ /* 0x000fe400078e0043 */
[----:B0-----:R-:W-:Y:S02]  /*7840*/  @!P0 IMAD.MOV.U32 R138, RZ, RZ, R74 ;  /* 0x000000ffff8a8224 */ /* 0x001fe400078e004a */
[----:B------:R-:W-:Y:S01]  /*7850*/  @!P0 IMAD.MOV.U32 R139, RZ, RZ, R16 ;  /* 0x000000ffff8b8224 */ /* 0x000fe200078e0010 */
[----:B------:R-:W-:Y:S01]  /*7860*/  BAR.SYNC.DEFER_BLOCKING 0x0 ;  /* 0x0000000000007b1d */ /* 0x000fe20000010000 */
[----:B------:R-:W-:-:S02]  /*7870*/  PRMT R67, R93, 0x3340, R115 ;  /* 0x000033405d437816 */ /* 0x000fc40000000073 */
[----:B------:R-:W-:Y:S02]  /*7880*/  PRMT R115, RZ, 0x7610, R115 ;  /* 0x00007610ff737816 */ /* 0x000fe40000000073 */
[----:B------:R-:W-:Y:S02]  /*7890*/  LOP3.LUT R89, R89, 0xffff, RZ, 0xc0, !PT ;  /* 0x0000ffff59597812 */ /* 0x000fe400078ec0ff */
[----:B------:R-:W-:Y:S02]  /*78a0*/  LOP3.LUT R113, R113, 0xffff, RZ, 0xc0, !PT ;  /* 0x0000ffff71717812 */ /* 0x000fe400078ec0ff */
[----:B------:R-:W-:Y:S02]  /*78b0*/  PRMT R116, RZ, 0x7610, R116 ;  /* 0x00007610ff747816 */ /* 0x000fe40000000074 */
[----:B------:R-:W-:Y:S02]  /*78c0*/  LOP3.LUT R85, R85, 0xffff, RZ, 0xc0, !PT ;  /* 0x0000ffff55557812 */ /* 0x000fe400078ec0ff */
[----:B------:R-:W-:Y:S01]  /*78d0*/  LOP3.LUT R123, R123, 0xffff, RZ, 0xc0, !PT ;  /* 0x0000ffff7b7b7812 */ /* 0x000fe200078ec0ff */
[----:B------:R0:W4:Y:S02]  /*78e0*/  @!P0 LDG.E.U8 R107, desc[UR18][R138.64] ;  /* 0x000000128a6b8981 */ /* 0x000124000c1e1100 */
[----:B0-----:R-:W-:-:S02]  /*78f0*/  @!P0 IMAD.MOV.U32 R138, RZ, RZ, R73 ;  /* 0x000000ffff8a8224 */ /* 0x001fc400078e0049 */
[----:B------:R-:W-:-:S05]  /*7900*/  @!P0 IMAD.MOV.U32 R139, RZ, RZ, R14 ;  /* 0x000000ffff8b8224 */ /* 0x000fca00078e000e */
[----:B------:R0:W4:Y:S01]  /*7910*/  @!P0 LDG.E.U8 R115, desc[UR18][R138.64] ;  /* 0x000000128a738981 */ /* 0x000122000c1e1100 */
[----:B------:R-:W-:Y:S01]  /*7920*/  LOP3.LUT R82, R82, 0xffff, RZ, 0xc0, !PT ;  /* 0x0000ffff52527812 */ /* 0x000fe200078ec0ff */
[----:B0-----:R-:W-:Y:S01]  /*7930*/  IMAD.MOV.U32 R138, RZ, RZ, R67 ;  /* 0x000000ffff8a7224 */ /* 0x001fe200078e0043 */
[----:B------:R-:W-:Y:S01]  /*7940*/  PRMT R67, R89, 0x3340, R113 ;  /* 0x0000334059437816 */ /* 0x000fe20000000071 */
[----:B------:R-:W-:Y:S02]  /*7950*/  IMAD.MOV.U32 R139, RZ, RZ, R112 ;  /* 0x000000ffff8b7224 */ /* 0x000fe400078e0070 */
[----:B------:R-:W-:Y:S02]  /*7960*/  @!P0 IMAD.MOV.U32 R112, RZ, RZ, R72 ;  /* 0x000000ffff708224 */ /* 0x000fe400078e0048 */
[----:B------:R-:W-:Y:S02]  /*7970*/  @!P0 IMAD.MOV.U32 R113, RZ, RZ, R12 ;  /* 0x000000ffff718224 */ /* 0x000fe400078e000c */
[----:B------:R-:W-:Y:S01]  /*7980*/  IMAD.MOV.U32 R89, RZ, RZ, R68 ;  /* 0x000000ffff597224 */ /* 0x000fe200078e0044 */
[----:B------:R-:W-:-:S02]  /*7990*/  PRMT R68, R85, 0x3340, R123 ;  /* 0x0000334055447816 */ /* 0x000fc4000000007b */
[----:B------:R0:W4:Y:S01]  /*79a0*/  @!P0 LDG.E.U8 R116, desc[UR18][R112.64] ;  /* 0x0000001270748981 */ /* 0x000122000c1e1100 */
[----:B------:R-:W-:Y:S02]  /*79b0*/  PRMT R123, RZ, 0x7610, R123 ;  /* 0x00007610ff7b7816 */ /* 0x000fe4000000007b */
[----:B------:R-:W-:Y:S01]  /*79c0*/  LOP3.LUT R114, R114, 0xffff, RZ, 0xc0, !PT ;  /* 0x0000ffff72727812 */ /* 0x000fe200078ec0ff */
[----:B------:R-:W-:Y:S02]  /*79d0*/  IMAD.MOV.U32 R85, RZ, RZ, R145 ;  /* 0x000000ffff557224 */ /* 0x000fe400078e0091 */
[----:B0-----:R-:W-:Y:S02]  /*79e0*/  @!P0 IMAD.MOV.U32 R112, RZ, RZ, R71 ;  /* 0x000000ffff708224 */ /* 0x001fe400078e0047 */
[----:B------:R-:W-:Y:S01]  /*79f0*/  @!P0 IMAD.MOV.U32 R113, RZ, RZ, R10 ;  /* 0x000000ffff718224 */ /* 0x000fe200078e000a */
[--C-:B------:R-:W-:Y:S02]  /*7a00*/  PRMT R145, R82, 0x3340, R114.reuse ;  /* 0x0000334052917816 */ /* 0x100fe40000000072 */
[----:B------:R-:W-:-:S02]  /*7a10*/  PRMT R114, RZ, 0x7610, R114 ;  /* 0x00007610ff727816 */ /* 0x000fc40000000072 */
[----:B------:R0:W4:Y:S01]  /*7a20*/  @!P0 LDG.E.U8 R123, desc[UR18][R112.64] ;  /* 0x00000012707b8981 */ /* 0x000122000c1e1100 */
[----:B------:R-:W-:Y:S02]  /*7a30*/  LOP3.LUT R92, R92, 0xffff, RZ, 0xc0, !PT ;  /* 0x0000ffff5c5c7812 */ /* 0x000fe400078ec0ff */
[----:B------:R-:W-:Y:S01]  /*7a40*/  LOP3.LUT R122, R122, 0xffff, RZ, 0xc0, !PT ;  /* 0x0000ffff7a7a7812 */ /* 0x000fe200078ec0ff */
[----:B------:R-:W-:Y:S02]  /*7a50*/  IMAD.MOV.U32 R82, RZ, RZ, R143 ;  /* 0x000000ffff527224 */ /* 0x000fe400078e008f */
[----:B0-----:R-:W-:Y:S02]  /*7a60*/  @!P0 IMAD.MOV.U32 R112, RZ, RZ, R70 ;  /* 0x000000ffff708224 */ /* 0x001fe400078e0046 */
[----:B------:R-:W-:Y:S01]  /*7a70*/  @!P0 IMAD.MOV.U32 R113, RZ, RZ, R9 ;  /* 0x000000ffff718224 */ /* 0x000fe200078e0009 */
[----:B------:R-:W-:Y:S01]  /*7a80*/  PRMT R143, R92, 0x3340, R122 ;  /* 0x000033405c8f7816 */ /* 0x000fe2000000007a */
[----:B------:R-:W-:-:S03]  /*7a90*/  @!P0 IMAD.MOV.U32 R92, RZ, RZ, R69 ;  /* 0x000000ffff5c8224 */ /* 0x000fc600078e0045 */
[----:B------:R0:W4:Y:S01]  /*7aa0*/  @!P0 LDG.E.U8 R114, desc[UR18][R112.64] ;  /* 0x0000001270728981 */ /* 0x000122000c1e1100 */
[----:B------:R-:W-:Y:S01]  /*7ab0*/  @!P0 IMAD.MOV.U32 R93, RZ, RZ, R8 ;  /* 0x000000ffff5d8224 */ /* 0x000fe200078e0008 */
[----:B------:R-:W-:Y:S02]  /*7ac0*/  LOP3.LUT R88, R88, 0xffff, RZ, 0xc0, !PT ;  /* 0x0000ffff58587812 */ /* 0x000fe400078ec0ff */
[----:B------:R-:W-:Y:S02]  /*7ad0*/  LOP3.LUT R94, R94, 0xffff, RZ, 0xc0, !PT ;  /* 0x0000ffff5e5e7812 */ /* 0x000fe400078ec0ff */
[----:B0-----:R-:W-:Y:S02]  /*7ae0*/  PRMT R112, RZ, 0x7610, R112 ;  /* 0x00007610ff707816 */ /* 0x001fe40000000070 */
[----:B------:R-:W-:-:S04]  /*7af0*/  PRMT R113, RZ, 0x7610, R113 ;  /* 0x00007610ff717816 */ /* 0x000fc80000000071 */
[----:B------:R0:W4:Y:S01]  /*7b00*/  @!P0 LDG.E.U8 R112, desc[UR18][R92.64] ;  /* 0x000000125c708981 */ /* 0x000122000c1e1100 */
[----:B------:R-:W-:Y:S02]  /*7b10*/  LOP3.LUT R166, R166, 0xffff, RZ, 0xc0, !PT ;  /* 0x0000ffffa6a67812 */ /* 0x000fe400078ec0ff */
[----:B------:R-:W-:Y:S01]  /*7b20*/  LOP3.LUT R121, R121, 0xffff, RZ, 0xc0, !PT ;  /* 0x0000ffff79797812 */ /* 0x000fe200078ec0ff */
[----:B0-----:R-:W-:Y:S01]  /*7b30*/  IMAD.MOV.U32 R92, RZ, RZ, R141 ;  /* 0x000000ffff5c7224 */ /* 0x001fe200078e008d */
[----:B------:R-:W-:Y:S01]  /*7b40*/  PRMT R141, R88, 0x3340, R94 ;  /* 0x00003340588d7816 */ /* 0x000fe2000000005e */
[----:B------:R-:W-:Y:S02]  /*7b50*/  IMAD.MOV.U32 R94, RZ, RZ, R89 ;  /* 0x000000ffff5e7224 */ /* 0x000fe400078e0059 */
[----:B------:R-:W-:Y:S02]  /*7b60*/  @!P0 IMAD.MOV.U32 R88, RZ, RZ, R65 ;  /* 0x000000ffff588224 */ /* 0x000fe400078e0041 */
[----:B------:R-:W-:Y:S01]  /*7b70*/  @!P0 IMAD.MOV.U32 R89, RZ, RZ, R7 ;  /* 0x000000ffff598224 */ /* 0x000fe200078e0007 */
[----:B------:R-:W-:-:S02]  /*7b80*/  PRMT R166, R166, 0x3340, R121 ;  /* 0x00003340a6a67816 */ /* 0x000fc40000000079 */
[----:B------:R-:W-:Y:S02]  /*7b90*/  PRMT R121, RZ, 0x7610, R121 ;  /* 0x00007610ff797816 */ /* 0x000fe40000000079 */
[----:B------:R0:W4:Y:S01]  /*7ba0*/  @!P0 LDG.E.U8 R113, desc[UR18][R88.64] ;  /* 0x0000001258718981 */ /* 0x000122000c1e1100 */
[----:B------:R-:W-:Y:S02]  /*7bb0*/  LOP3.LUT R169, R169, 0xffff, RZ, 0xc0, !PT ;  /* 0x0000ffffa9a97812 */ /* 0x000fe400078ec0ff */
[----:B------:R-:W-:Y:S01]  /*7bc0*/  LOP3.LUT R108, R108, 0xffff, RZ, 0xc0, !PT ;  /* 0x0000ffff6c6c7812 */ /* 0x000fe200078ec0ff */
[----:B0-----:R-:W-:Y:S02]  /*7bd0*/  @!P0 IMAD.MOV.U32 R88, RZ, RZ, R64 ;  /* 0x000000ffff588224 */ /* 0x001fe400078e0040 */
[----:B------:R-:W-:Y:S01]  /*7be0*/  @!P0 IMAD.MOV.U32 R89, RZ, RZ, R6 ;  /* 0x000000ffff598224 */ /* 0x000fe200078e0006 */
[--C-:B------:R-:W-:Y:S02]  /*7bf0*/  PRMT R169, R169, 0x3340, R108.reuse ;  /* 0x00003340a9a97816 */ /* 0x100fe4000000006c */
[----:B------:R-:W-:-:S02]  /*7c00*/  PRMT R108, RZ, 0x7610, R108 ;  /* 0x00007610ff6c7816 */ /* 0x000fc4000000006c */
[----:B------:R0:W4:Y:S01]  /*7c10*/  @!P0 LDG.E.U8 R121, desc[UR18][R88.64] ;  /* 0x0000001258798981 */ /* 0x000122000c1e1100 */
[----:B------:R-:W-:Y:S01]  /*7c20*/  LOP3.LUT R91, R91, 0xffff, RZ, 0xc0, !PT ;  /* 0x0000ffff5b5b7812 */ /* 0x000fe200078ec0ff */
[----:B------:R-:W-:Y:S01]  /*7c30*/  IMAD.MOV.U32 R93, RZ, RZ, R82 ;  /* 0x000000ffff5d7224 */ /* 0x000fe200078e0052 */
[----:B------:R-:W-:Y:S01]  /*7c40*/  LOP3.LUT R120, R120, 0xffff, RZ, 0xc0, !PT ;  /* 0x0000ffff78787812 */ /* 0x000fe200078ec0ff */
[----:B------:R-:W-:Y:S02]  /*7c50*/  IMAD.MOV.U32 R82, RZ, RZ, R85 ;  /* 0x000000ffff527224 */ /* 0x000fe400078e0055 */
[----:B------:R-:W-:Y:S02]  /*7c60*/  IMAD.MOV.U32 R85, RZ, RZ, R139 ;  /* 0x000000ffff557224 */ /* 0x000fe400078e008b */
[----:B0-----:R-:W-:Y:S02]  /*7c70*/  @!P0 IMAD.MOV.U32 R88, RZ, RZ, R63 ;  /* 0x000000ffff588224 */ /* 0x001fe400078e003f */
[----:B------:R-:W-:Y:S01]  /*7c80*/  @!P0 IMAD.MOV.U32 R89, RZ, RZ, R5 ;  /* 0x000000ffff598224 */ /* 0x000fe200078e0005 */
[----:B------:R-:W-:-:S02]  /*7c90*/  PRMT R139, R91, 0x3340, R120 ;  /* 0x000033405b8b7816 */ /* 0x000fc40000000078 */
[----:B------:R-:W-:Y:S02]  /*7ca0*/  PRMT R120, RZ, 0x7610, R120 ;  /* 0x00007610ff787816 */ /* 0x000fe40000000078 */
[----:B------:R0:W4:Y:S01]  /*7cb0*/  @!P0 LDG.E.U8 R108, desc[UR18][R88.64] ;  /* 0x00000012586c8981 */ /* 0x000122000c1e1100 */
[----:B------:R-:W-:Y:S02]  /*7cc0*/  LOP3.LUT R87, R87, 0xffff, RZ, 0xc0, !PT ;  /* 0x0000ffff57577812 */ /* 0x000fe400078ec0ff */
[----:B------:R-:W-:Y:S01]  /*7cd0*/  LOP3.LUT R109, R109, 0xffff, RZ, 0xc0, !PT ;  /* 0x0000ffff6d6d7812 */ /* 0x000fe200078ec0ff */
        /* <DEDUP_REMOVED lines=10> */
[--C-:B------:R-:W-:Y:S01]  /*7d80*/  PRMT R91, R84, 0x3340, R119.reuse ;  /* 0x00003340545b7816 */ /* 0x100fe20000000077 */
[----:B------:R-:W-:Y:S01]  /*7d90*/  @!P0 IMAD.MOV.U32 R84, RZ, RZ, R60 ;  /* 0x000000ffff548224 */ /* 0x000fe200078e003c */
[----:B------:R-:W-:-:S02]  /*7da0*/  PRMT R119, RZ, 0x7610, R119 ;  /* 0x00007610ff777816 */ /* 0x000fc40000000077 */
[----:B------:R0:W4:Y:S01]  /*7db0*/  @!P0 LDG.E.U8 R109, desc[UR18][R88.64] ;  /* 0x00000012586d8981 */ /* 0x000122000c1e1100 */
[----:B------:R-:W-:Y:S02]  /*7dc0*/  LOP3.LUT R81, R81, 0xffff, RZ, 0xc0, !PT ;  /* 0x0000ffff51517812 */ /* 0x000fe400078ec0ff */
[----:B------:R-:W-:Y:S01]  /*7dd0*/  LOP3.LUT R110, R110, 0xffff, RZ, 0xc0, !PT ;  /* 0x0000ffff6e6e7812 */ /* 0x000fe200078ec0ff */
[----:B0-----:R-:W-:Y:S02]  /*7de0*/  IMAD.MOV.U32 R88, RZ, RZ, R85 ;  /* 0x000000ffff587224 */ /* 0x001fe400078e0055 */
[----:B------:R-:W-:Y:S02]  /*7df0*/  @!P0 IMAD.MOV.U32 R85, RZ, RZ, R19 ;  /* 0x000000ffff558224 */ /* 0x000fe400078e0013 */
[----:B------:R-:W-:Y:S01]  /*7e00*/  IMAD.MOV.U32 R89, RZ, RZ, R122 ;  /* 0x000000ffff597224 */ /* 0x000fe200078e007a */
[----:B------:R-:W-:Y:S02]  /*7e10*/  PRMT R122, R81, 0x3340, R110 ;  /* 0x00003340517a7816 */ /* 0x000fe4000000006e */
[----:B------:R0:W4:Y:S01]  /*7e20*/  @!P0 LDG.E.U8 R119, desc[UR18][R84.64] ;  /* 0x0000001254778981 */ /* 0x000122000c1e1100 */
[----:B------:R-:W-:-:S02]  /*7e30*/  PRMT R81, RZ, 0x7610, R81 ;  /* 0x00007610ff517816 */ /* 0x000fc40000000051 */
[----:B------:R-:W-:Y:S02]  /*7e40*/  LOP3.LUT R90, R90, 0xffff, RZ, 0xc0, !PT ;  /* 0x0000ffff5a5a7812 */ /* 0x000fe400078ec0ff */
[----:B------:R-:W-:Y:S01]  /*7e50*/  LOP3.LUT R118, R118, 0xffff, RZ, 0xc0, !PT ;  /* 0x0000ffff76767812 */ /* 0x000fe200078ec0ff */
[----:B0-----:R-:W-:Y:S02]  /*7e60*/  @!P0 IMAD.MOV.U32 R84, RZ, RZ, R59 ;  /* 0x000000ffff548224 */ /* 0x001fe400078e003b */
[----:B------:R-:W-:Y:S01]  /*7e70*/  @!P0 IMAD.MOV.U32 R85, RZ, RZ, R17 ;  /* 0x000000ffff558224 */ /* 0x000fe200078e0011 */
[----:B------:R-:W-:Y:S02]  /*7e80*/  PRMT R110, RZ, 0x7610, R110 ;  /* 0x00007610ff6e7816 */ /* 0x000fe4000000006e */
[----:B------:R-:W-:Y:S02]  /*7e90*/  LOP3.LUT R86, R86, 0xffff, RZ, 0xc0, !PT ;  /* 0x0000ffff56567812 */ /* 0x000fe400078ec0ff */
[----:B------:R0:W4:Y:S01]  /*7ea0*/  @!P0 LDG.E.U8 R81, desc[UR18][R84.64] ;  /* 0x0000001254518981 */ /* 0x000122000c1e1100 */
[----:B------:R-:W-:Y:S01]  /*7eb0*/  LOP3.LUT R111, R111, 0xffff, RZ, 0xc0, !PT ;  /* 0x0000ffff6f6f7812 */ /* 0x000fe200078ec0ff */
[----:B------:R-:W-:Y:S01]  /*7ec0*/  IMAD.MOV.U32 R87, RZ, RZ, R92 ;  /* 0x000000ffff577224 */ /* 0x000fe200078e005c */
[----:B------:R-:W-:-:S02]  /*7ed0*/  PRMT R92, R90, 0x3340, R118 ;  /* 0x000033405a5c7816 */ /* 0x000fc40000000076 */
[----:B------:R-:W-:Y:S01]  /*7ee0*/  PRMT R118, R86, 0x3340, R111 ;  /* 0x0000334056767816 */ /* 0x000fe2000000006f */
[----:B0-----:R-:W-:Y:S02]  /*7ef0*/  @!P0 IMAD.MOV.U32 R84, RZ, RZ, R57 ;  /* 0x000000ffff548224 */ /* 0x001fe400078e0039 */
[----:B------:R-:W-:Y:S01]  /*7f00*/  @!P0 IMAD.MOV.U32 R85, RZ, RZ, R15 ;  /* 0x000000ffff558224 */ /* 0x000fe200078e000f */
[----:B------:R-:W-:-:S04]  /*7f10*/  PRMT R111, RZ, 0x7610, R111 ;  /* 0x00007610ff6f7816 */ /* 0x000fc8000000006f */
[----:B------:R0:W4:Y:S01]  /*7f20*/  @!P0 LDG.E.U8 R110, desc[UR18][R84.64] ;  /* 0x00000012546e8981 */ /* 0x000122000c1e1100 */
[----:B------:R-:W-:Y:S02]  /*7f30*/  LOP3.LUT R197, R197, 0xffff, RZ, 0xc0, !PT ;  /* 0x0000ffffc5c57812 */ /* 0x000fe400078ec0ff */
[----:B------:R-:W-:Y:S01]  /*7f40*/  LOP3.LUT R195, R195, 0xffff, RZ, 0xc0, !PT ;  /* 0x0000ffffc3c37812 */ /* 0x000fe200078ec0ff */
[----:B------:R-:W-:Y:S01]  /*7f50*/  IMAD.MOV.U32 R86, RZ, RZ, R93 ;  /* 0x000000ffff567224 */ /* 0x000fe200078e005d */
[----:B------:R-:W-:Y:S01]  /*7f60*/  LOP3.LUT R201, R201, 0xffff, RZ, 0xc0, !PT ;  /* 0x0000ffffc9c97812 */ /* 0x000fe200078ec0ff */
[----:B0-----:R-:W-:Y:S02]  /*7f70*/  @!P0 IMAD.MOV.U32 R84, RZ, RZ, R23 ;  /* 0x000000ffff548224 */ /* 0x001fe400078e0017 */
[----:B------:R-:W-:Y:S01]  /*7f80*/  @!P0 IMAD.MOV.U32 R85, RZ, RZ, R13 ;  /* 0x000000ffff558224 */ /* 0x000fe200078e000d */
[----:B------:R-:W-:Y:S01]  /*7f90*/  LOP3.LUT R83, R83, 0xffff, RZ, 0xc0, !PT ;  /* 0x0000ffff53537812 */ /* 0x000fe200078ec0ff */
[----:B------:R-:W-:Y:S01]  /*7fa0*/  IMAD.MOV.U32 R90, RZ, RZ, R94 ;  /* 0x000000ffff5a7224 */ /* 0x000fe200078e005e */
[----:B------:R-:W-:-:S02]  /*7fb0*/  LOP3.LUT R117, R117, 0xffff, RZ, 0xc0, !PT ;  /* 0x0000ffff75757812 */ /* 0x000fc400078ec0ff */
[----:B------:R0:W4:Y:S01]  /*7fc0*/  @!P0 LDG.E.U8 R111, desc[UR18][R84.64] ;  /* 0x00000012546f8981 */ /* 0x000122000c1e1100 */
[----:B------:R-:W-:Y:S02]  /*7fd0*/  LOP3.LUT R199, R199, 0xffff, RZ, 0xc0, !PT ;  /* 0x0000ffffc7c77812 */ /* 0x000fe400078ec0ff */
[----:B------:R-:W-:Y:S02]  /*7fe0*/  PRMT R94, R197, 0x3340, R195 ;  /* 0x00003340c55e7816 */ /* 0x000fe400000000c3 */
[----:B------:R-:W4:Y:S01]  /*7ff0*/  LDL R197, [R1+0x31c] ;  /* 0x00031c0001c57983 */ /* 0x000f220000100800 */
[----:B------:R-:W-:Y:S01]  /*8000*/  LOP3.LUT R135, R135, 0xffff, RZ, 0xc0, !PT ;  /* 0x0000ffff87877812 */ /* 0x000fe200078ec0ff */
[----:B0-----:R-:W-:Y:S01]  /*8010*/  IMAD.MOV.U32 R85, RZ, RZ, R82 ;  /* 0x000000ffff557224 */ /* 0x001fe200078e0052 */
[----:B------:R-:W-:Y:S01]  /*8020*/  PRMT R93, R83, 0x3340, R117 ;  /* 0x00003340535d7816 */ /* 0x000fe20000000075 */
[----:B------:R-:W4:Y:S01]  /*8030*/  LDL R195, [R1+0x33c] ;  /* 0x00033c0001c37983 */ /* 0x000f220000100800 */
[----:B------:R-:W-:-:S02]  /*8040*/  PRMT R199, R201, 0x3340, R199 ;  /* 0x00003340c9c77816 */ /* 0x000fc400000000c7 */
[----:B------:R-:W-:Y:S01]  /*8050*/  LOP3.LUT R105, R105, 0xffff, RZ, 0xc0, !PT ;  /* 0x0000ffff69697812 */ /* 0x000fe200078ec0ff */
[----:B------:R-:W4:Y:S01]  /*8060*/  LDL R201, [R1+0x338] ;  /* 0x0003380001c97983 */ /* 0x000f220000100800 */
[----:B------:R-:W-:Y:S01]  /*8070*/  LOP3.LUT R134, R134, 0xffff, RZ, 0xc0, !PT ;  /* 0x0000ffff86867812 */ /* 0x000fe200078ec0ff */
[----:B------:R-:W-:Y:S01]  /*8080*/  @!P0 IMAD.MOV.U32 R82, RZ, RZ, R21 ;  /* 0x000000ffff528224 */ /* 0x000fe200078e0015 */
[----:B------:R-:W-:Y:S01]  /*8090*/  PRMT R117, RZ, 0x7610, R117 ;  /* 0x00007610ff757816 */ /* 0x000fe20000000075 */
[----:B------:R-:W-:Y:S01]  /*80a0*/  @!P0 IMAD.MOV.U32 R83, RZ, RZ, R11 ;  /* 0x000000ffff538224 */ /* 0x000fe200078e000b */
[----:B------:R-:W-:Y:S02]  /*80b0*/  LOP3.LUT R106, R106, 0xffff, RZ, 0xc0, !PT ;  /* 0x0000ffff6a6a7812 */ /* 0x000fe400078ec0ff */
[----:B------:R-:W-:Y:S02]  /*80c0*/  LOP3.LUT R133, R133, 0xffff, RZ, 0xc0, !PT ;  /* 0x0000ffff85857812 */ /* 0x000fe400078ec0ff */
[----:B------:R-:W-:Y:S01]  /*80d0*/  PRMT R84, R86, 0x5410, R85 ;  /* 0x0000541056547816 */ /* 0x000fe20000000055 */
[----:B------:R0:W4:Y:S01]  /*80e0*/  @!P0 LDG.E.U8 R117, desc[UR18][R82.64] ;  /* 0x0000001252758981 */ /* 0x000122000c1e1100 */
[----:B------:R-:W-:-:S02]  /*80f0*/  LOP3.LUT R104, R104, 0xffff, RZ, 0xc0, !PT ;  /* 0x0000ffff68687812 */ /* 0x000fc400078ec0ff */
[----:B------:R-:W-:Y:S02]  /*8100*/  PRMT R86, R87, 0x5410, R89 ;  /* 0x0000541057567816 */ /* 0x000fe40000000059 */
[----:B------:R-:W-:Y:S02]  /*8110*/  PRMT R87, R67, 0x5410, R68 ;  /* 0x0000541043577816 */ /* 0x000fe40000000044 */
[----:B------:R-:W-:Y:S01]  /*8120*/  PRMT R105, R105, 0x3340, R135 ;  /* 0x0000334069697816 */ /* 0x000fe20000000087 */
[----:B------:R-:W4:Y:S01]  /*8130*/  LDL.LU R68, [R1+0x348] ;  /* 0x0003480001447983 */ /* 0x000f220000300800 */
[----:B------:R-:W-:Y:S01]  /*8140*/  PRMT R106, R106, 0x3340, R134 ;  /* 0x000033406a6a7816 */ /* 0x000fe20000000086 */
[----:B------:R-:W1:Y:S01]  /*8150*/  LDC R67, c[0x0][0x238] ;  /* 0x00008e00ff437b82 */ /* 0x000e620000000800 */
[----:B------:R-:W-:Y:S01]  /*8160*/  PRMT R104, R104, 0x3340, R133 ;  /* 0x0000334068687816 */ /* 0x000fe20000000085 */
[----:B------:R-:W4:Y:S04]  /*8170*/  LDL R135, [R1+0x334] ;  /* 0x0003340001877983 */ /* 0x000f280000100800 */
[----:B------:R-:W4:Y:S04]  /*8180*/  LDL R134, [R1+0x330] ;  /* 0x0003300001867983 */ /* 0x000f280000100800 */
[----:B------:R-:W4:Y:S04]  /*8190*/  LDL R133, [R1+0x32c] ;  /* 0x00032c0001857983 */ /* 0x000f280000100800 */
[----:B------:R-:W4:Y:S04]  /*81a0*/  LDL R83, [R1+0x328] ;  /* 0x0003280001537983 */ /* 0x000f280000100800 */
[----:B------:R-:W4:Y:S01]  /*81b0*/  LDL R82, [R1+0x324] ;  /* 0x0003240001527983 */ /* 0x000f220000100800 */
[----:B------:R-:W-:-:S02]  /*81c0*/  LOP3.LUT R193, R193, 0xffff, RZ, 0xc0, !PT ;  /* 0x0000ffffc1c17812 */ /* 0x000fc400078ec0ff */
[----:B------:R-:W-:Y:S02]  /*81d0*/  LOP3.LUT R191, R191, 0xffff, RZ, 0xc0, !PT ;  /* 0x0000ffffbfbf7812 */ /* 0x000fe400078ec0ff */
[----:B------:R-:W-:Y:S02]  /*81e0*/  LOP3.LUT R189, R189, 0xffff, RZ, 0xc0, !PT ;  /* 0x0000ffffbdbd7812 */ /* 0x000fe400078ec0ff */
[----:B------:R-:W-:Y:S02]  /*81f0*/  LOP3.LUT R187, R187, 0xffff, RZ, 0xc0, !PT ;  /* 0x0000ffffbbbb7812 */ /* 0x000fe400078ec0ff */
[----:B------:R-:W-:Y:S02]  /*8200*/  LOP3.LUT R95, R95, 0xffff, RZ, 0xc0, !PT ;  /* 0x0000ffff5f5f7812 */ /* 0x000fe400078ec0ff */
[----:B------:R-:W-:Y:S02]  /*8210*/  LOP3.LUT R126, R126, 0xffff, RZ, 0xc0, !PT ;  /* 0x0000ffff7e7e7812 */ /* 0x000fe400078ec0ff */
[----:B------:R-:W-:-:S02]  /*8220*/  PRMT R191, R193, 0x3340, R191 ;  /* 0x00003340c1bf7816 */ /* 0x000fc400000000bf */
[----:B------:R-:W-:Y:S02]  /*8230*/  LOP3.LUT R185, R185, 0xffff, RZ, 0xc0, !PT ;  /* 0x0000ffffb9b97812 */ /* 0x000fe400078ec0ff */
[----:B------:R-:W-:Y:S02]  /*8240*/  LOP3.LUT R136, R136, 0xffff, RZ, 0xc0, !PT ;  /* 0x0000ffff88887812 */ /* 0x000fe400078ec0ff */
[----:B------:R-:W-:Y:S02]  /*8250*/  PRMT R187, R189, 0x3340, R187 ;  /* 0x00003340bdbb7816 */ /* 0x000fe400000000bb */
[----:B------:R-:W-:Y:S02]  /*8260*/  LOP3.LUT R97, R97, 0xffff, RZ, 0xc0, !PT ;  /* 0x0000ffff61617812 */ /* 0x000fe400078ec0ff */
[----:B------:R-:W-:Y:S02]  /*8270*/  LOP3.LUT R132, R132, 0xffff, RZ, 0xc0, !PT ;  /* 0x0000ffff84847812 */ /* 0x000fe400078ec0ff */
[----:B------:R-:W-:-:S02]  /*8280*/  LOP3.LUT R103, R103, 0xffff, RZ, 0xc0, !PT ;  /* 0x0000ffff67677812 */ /* 0x000fc400078ec0ff */
[----:B------:R-:W-:Y:S02]  /*8290*/  LOP3.LUT R131, R131, 0xffff, RZ, 0xc0, !PT ;  /* 0x0000ffff83837812 */ /* 0x000fe400078ec0ff */
[----:B------:R-:W-:Y:S02]  /*82a0*/  LOP3.LUT R98, R98, 0xffff, RZ, 0xc0, !PT ;  /* 0x0000ffff62627812 */ /* 0x000fe400078ec0ff */
[----:B------:R-:W-:Y:S02]  /*82b0*/  LOP3.LUT R130, R130, 0xffff, RZ, 0xc0, !PT ;  /* 0x0000ffff82827812 */ /* 0x000fe400078ec0ff */
        /* <DEDUP_REMOVED lines=25> */
[----:B-----5:R-:W-:Y:S02]  /*8450*/  LOP3.LUT R162, R162, 0xffff, RZ, 0xc0, !PT ;  /* 0x0000ffffa2a27812 */ /* 0x020fe400078ec0ff */
[----:B------:R-:W-:-:S02]  /*8460*/  LOP3.LUT R164, R164, 0xffff, RZ, 0xc0, !PT ;  /* 0x0000ffffa4a47812 */ /* 0x000fc400078ec0ff */
[----:B------:R-:W-:Y:S02]  /*8470*/  LOP3.LUT R165, R165, 0xffff, RZ, 0xc0, !PT ;  /* 0x0000ffffa5a57812 */ /* 0x000fe400078ec0ff */
[----:B------:R-:W-:Y:S02]  /*8480*/  LOP3.LUT R163, R163, 0xffff, RZ, 0xc0, !PT ;  /* 0x0000ffffa3a37812 */ /* 0x000fe400078ec0ff */
[----:B------:R-:W-:Y:S02]  /*8490*/  LOP3.LUT R167, R167, 0xffff, RZ, 0xc0, !PT ;  /* 0x0000ffffa7a77812 */ /* 0x000fe400078ec0ff */
[----:B---3--:R-:W-:Y:S02]  /*84a0*/  LOP3.LUT R168, R168, 0xffff, RZ, 0xc0, !PT ;  /* 0x0000ffffa8a87812 */ /* 0x008fe400078ec0ff */
[----:B------:R-:W-:Y:S02]  /*84b0*/  LOP3.LUT R170, R170, 0xffff, RZ, 0xc0, !PT ;  /* 0x0000ffffaaaa7812 */ /* 0x000fe400078ec0ff */
[----:B------:R-:W-:-:S02]  /*84c0*/  PRMT R85, R88, 0x5410, R90 ;  /* 0x0000541058557816 */ /* 0x000fc4000000005a */
[----:B------:R-:W-:Y:S02]  /*84d0*/  PRMT R126, R95, 0x3340, R126 ;  /* 0x000033405f7e7816 */ /* 0x000fe4000000007e */
[----:B------:R-:W-:Y:S02]  /*84e0*/  LOP3.LUT R171, R171, 0xffff, RZ, 0xc0, !PT ;  /* 0x0000ffffabab7812 */ /* 0x000fe400078ec0ff */
[----:B------:R-:W-:Y:S02]  /*84f0*/  LOP3.LUT R172, R172, 0xffff, RZ, 0xc0, !PT ;  /* 0x0000ffffacac7812 */ /* 0x000fe400078ec0ff */
[----:B------:R-:W-:Y:S02]  /*8500*/  LOP3.LUT R173, R173, 0xffff, RZ, 0xc0, !PT ;  /* 0x0000ffffadad7812 */ /* 0x000fe400078ec0ff */
[----:B--2---:R-:W-:Y:S02]  /*8510*/  LOP3.LUT R174, R174, 0xffff, RZ, 0xc0, !PT ;  /* 0x0000ffffaeae7812 */ /* 0x004fe400078ec0ff */
[----:B----4-:R-:W-:-:S02]  /*8520*/  LOP3.LUT R175, R175, 0xffff, RZ, 0xc0, !PT ;  /* 0x0000ffffafaf7812 */ /* 0x010fc400078ec0ff */
        /* <DEDUP_REMOVED lines=11> */
[----:B------:R-:W-:-:S02]  /*85e0*/  PRMT R88, R145, 0x5410, R143 ;  /* 0x0000541091587816 */ /* 0x000fc4000000008f */
[----:B------:R-:W-:Y:S02]  /*85f0*/  PRMT R89, R141, 0x5410, R166 ;  /* 0x000054108d597816 */ /* 0x000fe400000000a6 */
[----:B------:R-:W-:Y:S02]  /*8600*/  PRMT R90, R169, 0x5410, R139 ;  /* 0x00005410a95a7816 */ /* 0x000fe4000000008b */
[----:B------:R-:W-:Y:S02]  /*8610*/  PRMT R91, R138, 0x5410, R91 ;  /* 0x000054108a5b7816 */ /* 0x000fe4000000005b */
[----:B------:R-:W-:Y:S02]  /*8620*/  PRMT R136, R185, 0x3340, R136 ;  /* 0x00003340b9887816 */ /* 0x000fe40000000088 */
[----:B------:R-:W-:Y:S02]  /*8630*/  PRMT R132, R97, 0x3340, R132 ;  /* 0x0000334061847816 */ /* 0x000fe40000000084 */
[----:B------:R-:W-:-:S02]  /*8640*/  PRMT R131, R103, 0x3340, R131 ;  /* 0x0000334067837816 */ /* 0x000fc40000000083 */
[----:B------:R-:W-:Y:S02]  /*8650*/  PRMT R130, R98, 0x3340, R130 ;  /* 0x0000334062827816 */ /* 0x000fe40000000082 */
[----:B------:R-:W-:Y:S02]  /*8660*/  PRMT R129, R102, 0x3340, R129 ;  /* 0x0000334066817816 */ /* 0x000fe40000000081 */
        /* <DEDUP_REMOVED lines=12> */
[----:B------:R-:W-:Y:S02]  /*8730*/  PRMT R92, R122, 0x5410, R92 ;  /* 0x000054107a5c7816 */ /* 0x000fe4000000005c */
[----:B------:R-:W-:Y:S02]  /*8740*/  PRMT R93, R118, 0x5410, R93 ;  /* 0x00005410765d7816 */ /* 0x000fe4000000005d */
[----:B------:R-:W-:Y:S02]  /*8750*/  LOP3.LUT R142, R142, 0xffff, RZ, 0xc0, !PT ;  /* 0x0000ffff8e8e7812 */ /* 0x000fe400078ec0ff */
[----:B------:R-:W-:-:S02]  /*8760*/  LOP3.LUT R140, R140, 0xffff, RZ, 0xc0, !PT ;  /* 0x0000ffff8c8c7812 */ /* 0x000fc400078ec0ff */
[----:B------:R-:W-:Y:S02]  /*8770*/  LOP3.LUT R124, R124, 0xffff, RZ, 0xc0, !PT ;  /* 0x0000ffff7c7c7812 */ /* 0x000fe400078ec0ff */
[----:B------:R-:W-:Y:S02]  /*8780*/  LOP3.LUT R137, R137, 0xffff, RZ, 0xc0, !PT ;  /* 0x0000ffff89897812 */ /* 0x000fe400078ec0ff */
[----:B------:R-:W-:Y:S02]  /*8790*/  PRMT R94, R199, 0x5410, R94 ;  /* 0x00005410c75e7816 */ /* 0x000fe4000000005e */
[----:B------:R-:W-:Y:S02]  /*87a0*/  PRMT R95, R191, 0x5410, R187 ;  /* 0x00005410bf5f7816 */ /* 0x000fe400000000bb */
[----:B------:R-:W-:Y:S02]  /*87b0*/  PRMT R128, R99, 0x3340, R128 ;  /* 0x0000334063807816 */ /* 0x000fe40000000080 */
        /* <DEDUP_REMOVED lines=28> */
[----:B------:R-:W-:Y:S01]  /*8980*/  PRMT R140, R142, 0x3340, R140 ;  /* 0x000033408e8c7816 */ /* 0x000fe2000000008c */
[----:B------:R2:W-:Y:S01]  /*8990*/  STS.128 [R197+UR16], R84 ;  /* 0x00000054c5007988 */ /* 0x0005e20008000c10 */
[----:B------:R-:W-:Y:S02]  /*89a0*/  PRMT R103, R124, 0x3340, R137 ;  /* 0x000033407c677816 */ /* 0x000fe40000000089 */
[----:B------:R-:W-:Y:S01]  /*89b0*/  PRMT R96, R171, 0x5410, R96 ;  /* 0x00005410ab607816 */ /* 0x000fe20000000060 */
[----:B------:R3:W-:Y:S01]  /*89c0*/  STS.128 [R195+UR16], R88 ;  /* 0x00000058c3007988 */ /* 0x0007e20008000c10 */
[----:B------:R-:W-:-:S03]  /*89d0*/  PRMT R97, R175, 0x5410, R97 ;  /* 0x00005410af617816 */ /* 0x000fc60000000061 */
[----:B------:R4:W-:Y:S01]  /*89e0*/  STS.128 [R201+UR16], R92 ;  /* 0x0000005cc9007988 */ /* 0x0009e20008000c10 */
[----:B------:R-:W-:Y:S02]  /*89f0*/  PRMT R98, R179, 0x5410, R98 ;  /* 0x00005410b3627816 */ /* 0x000fe40000000062 */
[----:B--2---:R-:W-:Y:S02]  /*8a00*/  PRMT R84, R136, 0x5410, R105 ;  /* 0x0000541088547816 */ /* 0x004fe40000000069 */
[----:B------:R-:W-:Y:S02]  /*8a10*/  PRMT R85, R106, 0x5410, R104 ;  /* 0x000054106a557816 */ /* 0x000fe40000000068 */
[----:B------:R-:W-:Y:S02]  /*8a20*/  PRMT R86, R132, 0x5410, R131 ;  /* 0x0000541084567816 */ /* 0x000fe40000000083 */
[----:B------:R-:W-:Y:S02]  /*8a30*/  PRMT R87, R130, 0x5410, R129 ;  /* 0x0000541082577816 */ /* 0x000fe40000000081 */
[----:B---3--:R-:W-:-:S02]  /*8a40*/  PRMT R88, R128, 0x5410, R127 ;  /* 0x0000541080587816 */ /* 0x008fc4000000007f */
[----:B------:R-:W-:Y:S02]  /*8a50*/  PRMT R89, R126, 0x5410, R125 ;  /* 0x000054107e597816 */ /* 0x000fe4000000007d */
[----:B------:R-:W-:Y:S02]  /*8a60*/  PRMT R90, R146, 0x5410, R147 ;  /* 0x00005410925a7816 */ /* 0x000fe40000000093 */
[----:B------:R-:W-:Y:S02]  /*8a70*/  PRMT R91, R148, 0x5410, R151 ;  /* 0x00005410945b7816 */ /* 0x000fe40000000097 */
[----:B----4-:R-:W-:Y:S02]  /*8a80*/  PRMT R92, R153, 0x5410, R154 ;  /* 0x00005410995c7816 */ /* 0x010fe4000000009a */
[----:B------:R-:W-:Y:S02]  /*8a90*/  PRMT R93, R157, 0x5410, R159 ;  /* 0x000054109d5d7816 */ /* 0x000fe4000000009f */
[----:B------:R-:W-:-:S02]  /*8aa0*/  PRMT R94, R161, 0x5410, R164 ;  /* 0x00005410a15e7816 */ /* 0x000fc400000000a4 */
[----:B------:R-:W-:Y:S02]  /*8ab0*/  PRMT R95, R163, 0x5410, R168 ;  /* 0x00005410a35f7816 */ /* 0x000fe400000000a8 */
[----:B------:R-:W-:Y:S01]  /*8ac0*/  PRMT R99, R183, 0x5410, R99 ;  /* 0x00005410b7637816 */ /* 0x000fe20000000063 */
[----:B------:R-:W-:Y:S01]  /*8ad0*/  STS.128 [R135+UR16], R84 ;  /* 0x0000005487007988 */ /* 0x000fe20008000c10 */
[----:B------:R-:W-:Y:S02]  /*8ae0*/  PRMT R100, R190, 0x5410, R100 ;  /* 0x00005410be647816 */ /* 0x000fe40000000064 */
[----:B------:R-:W-:Y:S02]  /*8af0*/  PRMT R101, R198, 0x5410, R101 ;  /* 0x00005410c6657816 */ /* 0x000fe40000000065 */
[----:B------:R-:W-:Y:S02]  /*8b00*/  PRMT R102, R204, 0x5410, R102 ;  /* 0x00005410cc667816 */ /* 0x000fe40000000066 */
[----:B------:R-:W-:Y:S01]  /*8b10*/  PRMT R103, R140, 0x5410, R103 ;  /* 0x000054108c677816 */ /* 0x000fe20000000067 */
[----:B------:R-:W-:Y:S04]  /*8b20*/  STS.128 [R134+UR16], R88 ;  /* 0x0000005886007988 */ /* 0x000fe80008000c10 */
[----:B------:R-:W-:Y:S04]  /*8b30*/  STS.128 [R133+UR16], R92 ;  /* 0x0000005c85007988 */ /* 0x000fe80008000c10 */
[----:B------:R-:W-:Y:S04]  /*8b40*/  STS.128 [R83+UR16], R96 ;  /* 0x0000006053007988 */ /* 0x000fe80008000c10 */
[----:B------:R-:W-:Y:S04]  /*8b50*/  STS.128 [R82+UR16], R100 ;  /* 0x0000006452007988 */ /* 0x000fe80008000c10 */
[----:B------:R2:W-:Y:S04]  /*8b60*/  STS.U8 [R68+UR16+0x8c00], R81 ;  /* 0x008c005144007988 */ /* 0x0005e80008000010 */
[----:B--2---:R-:W2:Y:S04]  /*8b70*/  LDL R81, [R1+0x320] ;  /* 0x0003200001517983 */ /* 0x004ea80000100800 */
[----:B------:R-:W3:Y:S04]  /*8b80*/  LDL.LU R155, [R1+0x314] ;  /* 0x00031400019b7983 */ /* 0x000ee80000300800 */
[----:B------:R-:W4:Y:S01]  /*8b90*/  LDL.LU R152, [R1+0x30c] ;  /* 0x00030c0001987983 */ /* 0x000f220000300800 */
[----:B0-----:R-:W-:-:S03]  /*8ba0*/  LOP3.LUT R82, R68, 0x20, RZ, 0x3c, !PT ;  /* 0x0000002044527812 */ /* 0x001fc600078e3cff */
[----:B------:R-:W5:Y:S04]  /*8bb0*/  LDL.LU R150, [R1+0x304] ;  /* 0x0003040001967983 */ /* 0x000f680000300800 */
[----:B------:R-:W2:Y:S01]  /*8bc0*/  LDL.LU R149, [R1+0x2fc] ;  /* 0x0002fc0001957983 */ /* 0x000ea20000300800 */
[----:B------:R-:W-:-:S03]  /*8bd0*/  LOP3.LUT R83, R68, 0x40, RZ, 0x3c, !PT ;  /* 0x0000004044537812 */ /* 0x000fc600078e3cff */
[----:B------:R-:W2:Y:S04]  /*8be0*/  LDL.LU R133, [R1+0x2ec] ;  /* 0x0002ec0001857983 */ /* 0x000ea80000300800 */
[----:B------:R-:W2:Y:S04]  /*8bf0*/  LDL.LU R134, [R1+0x310] ;  /* 0x0003100001867983 */ /* 0x000ea80000300800 */
[----:B------:R-:W-:Y:S04]  /*8c00*/  STS.U8 [R68+UR16+0x8000], R107 ;  /* 0x0080006b44007988 */ /* 0x000fe80008000010 */
[----:B------:R-:W-:Y:S04]  /*8c10*/  STS.U8 [R68+UR16+0x8400], R114 ;  /* 0x0084007244007988 */ /* 0x000fe80008000010 */
[----:B------:R-:W-:Y:S04]  /*8c20*/  STS.U8 [R68+UR16+0x8800], R108 ;  /* 0x0088006c44007988 */ /* 0x000fe80008000010 */
[----:B------:R-:W2:Y:S04]  /*8c30*/  LDL.LU R135, [R1+0x2e4] ;  /* 0x0002e40001877983 */ /* 0x000ea80000300800 */
[----:B------:R-:W-:Y:S04]  /*8c40*/  STS.U8 [R82+UR16+0x8100], R115 ;  /* 0x0081007352007988 */ /* 0x000fe80008000010 */
[----:B------:R-:W2:Y:S04]  /*8c50*/  LDL.LU R185, [R1+0x308] ;  /* 0x0003080001b97983 */ /* 0x000ea80000300800 */
[----:B------:R-:W-:Y:S04]  /*8c60*/  STS.U8 [R82+UR16+0x8500], R112 ;  /* 0x0085007052007988 */ /* 0x000fe80008000010 */
[----:B------:R-:W-:Y:S04]  /*8c70*/  STS.U8 [R82+UR16+0x8900], R120 ;  /* 0x0089007852007988 */ /* 0x000fe80008000010 */
[----:B------:R0:W-:Y:S04]  /*8c80*/  STS.U8 [R82+UR16+0x8d00], R110 ;  /* 0x008d006e52007988 */ /* 0x0001e80008000010 */
[----:B------:R-:W2:Y:S04]  /*8c90*/  LDL.LU R195, [R1+0x2dc] ;  /* 0x0002dc0001c37983 */ /* 0x000ea80000300800 */
[----:B------:R-:W-:Y:S01]  /*8ca0*/  STS.U8 [R83+UR16+0x8200], R116 ;  /* 0x0082007453007988 */ /* 0x000fe20008000010 */
[----:B0-----:R-:W-:-:S03]  /*8cb0*/  LOP3.LUT R82, R68, 0x60, RZ, 0x3c, !PT ;  /* 0x0000006044527812 */ /* 0x001fc600078e3cff */
[----:B------:R-:W-:Y:S04]  /*8cc0*/  STS.U8 [R83+UR16+0x8600], R113 ;  /* 0x0086007153007988 */ /* 0x000fe80008000010 */
[----:B------:R-:W-:Y:S04]  /*8cd0*/  STS.U8 [R83+UR16+0x8a00], R109 ;  /* 0x008a006d53007988 */ /* 0x000fe80008000010 */
[----:B------:R-:W2:Y:S04]  /*8ce0*/  LDL.LU R201, [R1+0x300] ;  /* 0x0003000001c97983 */ /* 0x000ea80000300800 */
[----:B------:R-:W-:Y:S04]  /*8cf0*/  STS.U8 [R83+UR16+0x8e00], R111 ;  /* 0x008e006f53007988 */ /* 0x000fe80008000010 */
[----:B------:R-:W-:Y:S04]  /*8d00*/  STS.U8 [R82+UR16+0x8300], R123 ;  /* 0x0083007b52007988 */ /* 0x000fe80008000010 */
[----:B------:R-:W-:Y:S04]  /*8d10*/  STS.U8 [R82+UR16+0x8700], R121 ;  /* 0x0087007952007988 */ /* 0x000fe80008000010 */
[----:B------:R-:W-:Y:S04]  /*8d20*/  STS.U8 [R82+UR16+0x8b00], R119 ;  /* 0x008b007752007988 */ /* 0x000fe80008000010 */
[----:B------:R-:W2:Y:S04]  /*8d30*/  LDL.LU R189, [R1+0x2d4] ;  /* 0x0002d40001bd7983 */ /* 0x000ea80000300800 */
[----:B------:R0:W-:Y:S01]  /*8d40*/  STS.U8 [R82+UR16+0x8f00], R117 ;  /* 0x008f007552007988 */ /* 0x0001e20008000010 */
[----:B-1----:R-:W-:Y:S01]  /*8d50*/  IMAD.SHL.U32 R67, R67, 0x80, RZ ;  /* 0x0000008043437824 */ /* 0x002fe200078e00ff */
[----:B------:R1:W-:Y:S06]  /*8d60*/  MEMBAR.ALL.CTA ;  /* 0x0000000000007992 */ /* 0x0003ec0000008000 */
[----:B-1----:R-:W1:Y:S04]  /*8d70*/  FENCE.VIEW.ASYNC.S ;  /* 0x00000000000073c6 */ /* 0x002e680000000000 */
[----:B0-----:R-:W2:Y:S04]  /*8d80*/  LDL.LU R82, [R1+0x2f8] ;  /* 0x0002f80001527983 */ /* 0x001ea80000300800 */
[----:B------:R-:W2:Y:S01]  /*8d90*/  LDL.LU R83, [R1+0x2cc] ;  /* 0x0002cc0001537983 */ /* 0x000ea20000300800 */
[----:B------:R-:W-:-:S03]  /*8da0*/  IADD3 R0, P3, R67, R0, RZ ;  /* 0x0000000043007210 */ /* 0x000fc60007f7e0ff */
[----:B------:R-:W2:Y:S04]  /*8db0*/  LDL.LU R193, [R1+0x2f0] ;  /* 0x0002f00001c17983 */ /* 0x000ea80000300800 */
[----:B------:R-:W2:Y:S01]  /*8dc0*/  LDL.LU R197, [R1+0x2c4] ;  /* 0x0002c40001c57983 */ /* 0x000ea20000300800 */
[C---:B------:R-:W-:Y:S01]  /*8dd0*/  IADD3 R80, P4, R67.reuse, R80, RZ ;  /* 0x0000005043507210 */ /* 0x040fe20007f9e0ff */
[----:B-1----:R-:W-:Y:S01]  /*8de0*/  BAR.SYNC.DEFER_BLOCKING 0x0 ;  /* 0x0000000000007b1d */ /* 0x002fe20000010000 */
[C---:B---3--:R-:W-:Y:S02]  /*8df0*/  IADD3 R155, P5, R67.reuse, R155, RZ ;  /* 0x0000009b439b7210 */ /* 0x048fe40007fbe0ff */
[----:B----4-:R-:W-:-:S03]  /*8e00*/  IADD3 R152, P6, R67, R152, RZ ;  /* 0x0000009843987210 */ /* 0x010fc60007fde0ff */
[----:B------:R-:W-:Y:S04]  /*8e10*/  STL [R1+0x314], R155 ;  /* 0x0003149b01007387 */ /* 0x000fe80000100800 */
[----:B------:R-:W-:Y:S04]  /*8e20*/  STL [R1+0x30c], R152 ;  /* 0x00030c9801007387 */ /* 0x000fe80000100800 */
[----:B------:R0:W-:Y:S01]  /*8e30*/  STL [R1+0x2f4], R0 ;  /* 0x0002f40001007387 */ /* 0x0001e20000100800 */
[C---:B-----5:R-:W-:Y:S02]  /*8e40*/  IADD3 R150, P1, R67.reuse, R150, RZ ;  /* 0x0000009643967210 */ /* 0x060fe40007f3e0ff */
[----:B--2---:R-:W-:-:S02]  /*8e50*/  IADD3 R149, P2, R67, R149, RZ ;  /* 0x0000009543957210 */ /* 0x004fc40007f5e0ff */
[----:B0-----:R-:W-:Y:S01]  /*8e60*/  SHF.R.S32.HI R0, RZ, 0x1f, R67 ;  /* 0x0000001fff007819 */ /* 0x001fe20000011443 */
[----:B------:R-:W-:Y:S04]  /*8e70*/  STL [R1+0x304], R150 ;  /* 0x0003049601007387 */ /* 0x000fe80000100800 */
[C---:B------:R-:W-:Y:S01]  /*8e80*/  IMAD.X R2, R0.reuse, 0x1, R2, P4 ;  /* 0x0000000100027824 */ /* 0x040fe200020e0602 */
[C---:B------:R-:W-:Y:S01]  /*8e90*/  IADD3 R133, P4, R67.reuse, R133, RZ ;  /* 0x0000008543857210 */ /* 0x040fe20007f9e0ff */
[----:B------:R-:W-:Y:S01]  /*8ea0*/  IMAD.X R134, R0, 0x1, R134, P5 ;  /* 0x0000000100867824 */ /* 0x000fe200028e0686 */
[----:B------:R-:W-:Y:S01]  /*8eb0*/  STL [R1+0x2fc], R149 ;  /* 0x0002fc9501007387 */ /* 0x000fe20000100800 */
[----:B------:R-:W-:-:S03]  /*8ec0*/  IADD3 R135, P5, R67, R135, RZ ;  /* 0x0000008743877210 */ /* 0x000fc60007fbe0ff */
[----:B------:R-:W-:Y:S01]  /*8ed0*/  STL [R1+0x2ec], R133 ;  /* 0x0002ec8501007387 */ /* 0x000fe20000100800 */
[----:B------:R-:W-:-:S03]  /*8ee0*/  IMAD.X R185, R0, 0x1, R185, P6 ;  /* 0x0000000100b97824 */ /* 0x000fc600030e06b9 */
[----:B------:R-:W-:Y:S04]  /*8ef0*/  STL [R1+0x310], R134 ;  /* 0x0003108601007387 */ /* 0x000fe80000100800 */
[----:B------:R0:W-:Y:S04]  /*8f00*/  STL [R1+0x308], R185 ;  /* 0x000308b901007387 */ /* 0x0001e80000100800 */
[----:B------:R-:W-:Y:S04]  /*8f10*/  STL [R1+0x2e4], R135 ;  /* 0x0002e48701007387 */ /* 0x000fe80000100800 */
[----:B0-----:R-:W2:Y:S01]  /*8f20*/  LDL.LU R185, [R1+0x2e8] ;  /* 0x0002e80001b97983 */ /* 0x001ea20000300800 */
[----:B------:R-:W-:-:S05]  /*8f30*/  IADD3 R195, P6, R67, R195, RZ ;  /* 0x000000c343c37210 */ /* 0x000fca0007fde0ff */
[----:B------:R0:W-:Y:S04]  /*8f40*/  STL [R1+0x2dc], R195 ;  /* 0x0002dcc301007387 */ /* 0x0001e80000100800 */
[----:B0-----:R-:W3:Y:S01]  /*8f50*/  LDL.LU R195, [R1+0x2bc] ;  /* 0x0002bc0001c37983 */ /* 0x001ee20000300800 */
[----:B------:R-:W-:-:S05]  /*8f60*/  IMAD.X R201, R0, 0x1, R201, P1 ;  /* 0x0000000100c97824 */ /* 0x000fca00008e06c9 */
[----:B------:R0:W-:Y:S04]  /*8f70*/  STL [R1+0x300], R201 ;  /* 0x000300c901007387 */ /* 0x0001e80000100800 */
[----:B0-----:R-:W4:Y:S01]  /*8f80*/  LDL.LU R201, [R1+0x2e0] ;  /* 0x0002e00001c97983 */ /* 0x001f220000300800 */
[----:B------:R-:W-:-:S05]  /*8f90*/  IADD3 R189, P1, R67, R189, RZ ;  /* 0x000000bd43bd7210 */ /* 0x000fca0007f3e0ff */
[----:B------:R0:W-:Y:S01]  /*8fa0*/  STL [R1+0x2d4], R189 ;  /* 0x0002d4bd01007387 */ /* 0x0001e20000100800 */
[----:B------:R-:W-:-:S03]  /*8fb0*/  IMAD.X R82, R0, 0x1, R82, P2 ;  /* 0x0000000100527824 */ /* 0x000fc600010e0652 */
[----:B0-----:R-:W5:Y:S01]  /*8fc0*/  LDL.LU R189, [R1+0x2b4] ;  /* 0x0002b40001bd7983 */ /* 0x001f620000300800 */
[----:B------:R-:W-:-:S03]  /*8fd0*/  IADD3 R83, P2, R67, R83, RZ ;  /* 0x0000005343537210 */ /* 0x000fc60007f5e0ff */
[----:B------:R0:W-:Y:S04]  /*8fe0*/  STL [R1+0x2f8], R82 ;  /* 0x0002f85201007387 */ /* 0x0001e80000100800 */
[----:B0-----:R-:W5:Y:S04]  /*8ff0*/  LDL.LU R82, [R1+0x2d8] ;  /* 0x0002d80001527983 */ /* 0x001f680000300800 */
[----:B------:R0:W-:Y:S04]  /*9000*/  STL [R1+0x2cc], R83 ;  /* 0x0002cc5301007387 */ /* 0x0001e80000100800 */
[----:B0-----:R-:W5:Y:S01]  /*9010*/  LDL.LU R83, [R1+0x2ac] ;  /* 0x0002ac0001537983 */ /* 0x001f620000300800 */
[----:B------:R-:W-:Y:S01]  /*9020*/  IMAD.X R193, R0, 0x1, R193, P3 ;  /* 0x0000000100c17824 */ /* 0x000fe200018e06c1 */
[----:B------:R-:W-:-:S02]  /*9030*/  IADD3 R197, P3, R67, R197, RZ ;  /* 0x000000c543c57210 */ /* 0x000fc40007f7e0ff */
[----:B------:R-:W5:Y:S04]  /*9040*/  LDL.LU R173, [R1+0x2d0] ;  /* 0x0002d00001ad7983 */ /* 0x000f680000300800 */
[----:B------:R-:W5:Y:S04]  /*9050*/  LDL.LU R174, [R1+0x2a4] ;  /* 0x0002a40001ae7983 */ /* 0x000f680000300800 */
[----:B------:R0:W-:Y:S04]  /*9060*/  STL [R1+0x2f0], R193 ;  /* 0x0002f0c101007387 */ /* 0x0001e80000100800 */
[----:B------:R-:W5:Y:S04]  /*9070*/  LDL.LU R172, [R1+0x2c8] ;  /* 0x0002c80001ac7983 */ /* 0x000f680000300800 */
[----:B------:R1:W-:Y:S04]  /*9080*/  STL [R1+0x2c4], R197 ;  /* 0x0002c4c501007387 */ /* 0x0003e80000100800 */
[----:B------:R-:W5:Y:S04]  /*9090*/  LDL.LU R170, [R1+0x29c] ;  /* 0x00029c0001aa7983 */ /* 0x000f680000300800 */
        /* <DEDUP_REMOVED lines=13> */
[----:B0-----:R-:W5:Y:S04]  /*9170*/  LDL.LU R193, [R1+0x264] ;  /* 0x0002640001c17983 */ /* 0x001f680000300800 */
[----:B-1----:R-:W5:Y:S01]  /*9180*/  LDL.LU R197, [R1+0x288] ;  /* 0x0002880001c57983 */ /* 0x002f620000300800 */
[----:B--2---:R-:W-:Y:S01]  /*9190*/  IMAD.X R185, R0, 0x1, R185, P4 ;  /* 0x0000000100b97824 */ /* 0x004fe200020e06b9 */
[----:B---3--:R-:W-:-:S05]  /*91a0*/  IADD3 R195, P4, R67, R195, RZ ;  /* 0x000000c343c37210 */ /* 0x008fca0007f9e0ff */
[----:B------:R0:W-:Y:S04]  /*91b0*/  STL [R1+0x2bc], R195 ;  /* 0x0002bcc301007387 */ /* 0x0001e80000100800 */
[----:B0-----:R-:W2:Y:S01]  /*91c0*/  LDL.LU R195, [R1+0x25c] ;  /* 0x00025c0001c37983 */ /* 0x001ea20000300800 */
[----:B----4-:R-:W-:-:S03]  /*91d0*/  IMAD.X R201, R0, 0x1, R201, P5 ;  /* 0x0000000100c97824 */ /* 0x010fc600028e06c9 */
[----:B------:R0:W-:Y:S04]  /*91e0*/  STL [R1+0x2e8], R185 ;  /* 0x0002e8b901007387 */ /* 0x0001e80000100800 */
[----:B0-----:R-:W3:Y:S04]  /*91f0*/  LDL.LU R185, [R1+0x280] ;  /* 0x0002800001b97983 */ /* 0x001ee80000300800 */
[----:B------:R0:W-:Y:S01]  /*9200*/  STL [R1+0x2e0], R201 ;  /* 0x0002e0c901007387 */ /* 0x0001e20000100800 */
[----:B-----5:R-:W-:-:S03]  /*9210*/  IADD3 R189, P5, R67, R189, RZ ;  /* 0x000000bd43bd7210 */ /* 0x020fc60007fbe0ff */
[----:B0-----:R-:W4:Y:S01]  /*9220*/  LDL.LU R201, [R1+0x254] ;  /* 0x0002540001c97983 */ /* 0x001f220000300800 */
[----:B------:R-:W-:-:S05]  /*9230*/  IMAD.X R82, R0, 0x1, R82, P6 ;  /* 0x0000000100527824 */ /* 0x000fca00030e0652 */
[----:B------:R0:W-:Y:S01]  /*9240*/  STL [R1+0x2d8], R82 ;  /* 0x0002d85201007387 */ /* 0x0001e20000100800 */
[----:B------:R-:W-:-:S03]  /*9250*/  IADD3 R83, P6, R67, R83, RZ ;  /* 0x0000005343537210 */ /* 0x000fc60007fde0ff */
[----:B0-----:R-:W5:Y:S04]  /*9260*/  LDL.LU R82, [R1+0x278] ;  /* 0x0002780001527983 */ /* 0x001f680000300800 */
[----:B------:R0:W-:Y:S04]  /*9270*/  STL [R1+0x2b4], R189 ;  /* 0x0002b4bd01007387 */ /* 0x0001e80000100800 */
[----:B0-----:R-:W5:Y:S04]  /*9280*/  LDL.LU R189, [R1+0x24c] ;  /* 0x00024c0001bd7983 */ /* 0x001f680000300800 */
[----:B------:R0:W-:Y:S04]  /*9290*/  STL [R1+0x2ac], R83 ;  /* 0x0002ac5301007387 */ /* 0x0001e80000100800 */
[----:B0-----:R-:W5:Y:S01]  /*92a0*/  LDL.LU R83, [R1+0x270] ;  /* 0x0002700001537983 */ /* 0x001f620000300800 */
[C---:B------:R-:W-:Y:S01]  /*92b0*/  IMAD.X R173, R0.reuse, 0x1, R173, P1 ;  /* 0x0000000100ad7824 */ /* 0x040fe200008e06ad */
[C---:B------:R-:W-:Y:S01]  /*92c0*/  IADD3 R174, P1, R67.reuse, R174, RZ ;  /* 0x000000ae43ae7210 */ /* 0x040fe20007f3e0ff */
[C---:B------:R-:W-:Y:S01]  /*92d0*/  IMAD.X R172, R0.reuse, 0x1, R172, P2 ;  /* 0x0000000100ac7824 */ /* 0x040fe200010e06ac */
[C---:B------:R-:W-:Y:S01]  /*92e0*/  IADD3 R170, P2, R67.reuse, R170, RZ ;  /* 0x000000aa43aa7210 */ /* 0x040fe20007f5e0ff */
[C---:B------:R-:W-:Y:S01]  /*92f0*/  IMAD.X R167, R0.reuse, 0x1, R167, P3 ;  /* 0x0000000100a77824 */ /* 0x040fe200018e06a7 */
[----:B------:R-:W-:Y:S01]  /*9300*/  STL [R1+0x2d0], R173 ;  /* 0x0002d0ad01007387 */ /* 0x000fe20000100800 */
[----:B------:R-:W-:Y:S01]  /*9310*/  IADD3 R165, P3, R67, R165, RZ ;  /* 0x000000a543a57210 */ /* 0x000fe20007f7e0ff */
[----:B------:R-:W-:-:S02]  /*9320*/  IMAD.X R162, R0, 0x1, R162, P4 ;  /* 0x0000000100a27824 */ /* 0x000fc400020e06a2 */
[----:B------:R-:W-:Y:S01]  /*9330*/  STL [R1+0x2a4], R174 ;  /* 0x0002a4ae01007387 */ /* 0x000fe20000100800 */
[----:B------:R-:W-:-:S03]  /*9340*/  IADD3 R160, P4, R67, R160, RZ ;  /* 0x000000a043a07210 */ /* 0x000fc60007f9e0ff */
[----:B------:R-:W-:Y:S01]  /*9350*/  STL [R1+0x2c8], R172 ;  /* 0x0002c8ac01007387 */ /* 0x000fe20000100800 */
[----:B------:R-:W-:-:S03]  /*9360*/  IMAD.X R158, R0, 0x1, R158, P5 ;  /* 0x00000001009e7824 */ /* 0x000fc600028e069e */
        /* <DEDUP_REMOVED lines=20> */
[----:B------:R-:W-:Y:S04]  /*94b0*/  STL [R1+0x274], R149 ;  /* 0x0002749501007387 */ /* 0x000fe80000100800 */
[----:B------:R-:W-:Y:S04]  /*94c0*/  STL [R1+0x298], R133 ;  /* 0x0002988501007387 */ /* 0x000fe80000100800 */
[----:B------:R-:W-:Y:S04]  /*94d0*/  STL [R1+0x26c], R134 ;  /* 0x00026c8601007387 */ /* 0x000fe80000100800 */
[----:B------:R0:W-:Y:S04]  /*94e0*/  STL [R1+0x264], R193 ;  /* 0x000264c101007387 */ /* 0x0001e80000100800 */
[----:B------:R-:W-:Y:S04]  /*94f0*/  STL [R1+0x290], R135 ;  /* 0x0002908701007387 */ /* 0x000fe80000100800 */
[----:B0-----:R-:W5:Y:S04]  /*9500*/  LDL.LU R193, [R1+0x244] ;  /* 0x0002440001c17983 */ /* 0x001f680000300800 */
[----:B------:R0:W-:Y:S04]  /*9510*/  STL [R1+0x288], R197 ;  /* 0x000288c501007387 */ /* 0x0001e80000100800 */
[----:B0-----:R-:W5:Y:S01]  /*9520*/  LDL.LU R197, [R1+0x268] ;  /* 0x0002680001c57983 */ /* 0x001f620000300800 */
[----:B--2---:R-:W-:-:S05]  /*9530*/  IADD3 R195, P4, R67, R195, RZ ;  /* 0x000000c343c37210 */ /* 0x004fca0007f9e0ff */
[----:B------:R0:W-:Y:S01]  /*9540*/  STL [R1+0x25c], R195 ;  /* 0x00025cc301007387 */ /* 0x0001e20000100800 */
[----:B---3--:R-:W-:-:S03]  /*9550*/  IMAD.X R185, R0, 0x1, R185, P5 ;  /* 0x0000000100b97824 */ /* 0x008fc600028e06b9 */
[----:B0-----:R-:W2:Y:S01]  /*9560*/  LDL.LU R195, [R1+0x23c] ;  /* 0x00023c0001c37983 */ /* 0x001ea20000300800 */
[----:B----4-:R-:W-:-:S05]  /*9570*/  IADD3 R201, P5, R67, R201, RZ ;  /* 0x000000c943c97210 */ /* 0x010fca0007fbe0ff */
[----:B------:R0:W-:Y:S04]  /*9580*/  STL [R1+0x254], R201 ;  /* 0x000254c901007387 */ /* 0x0001e80000100800 */
[----:B0-----:R-:W3:Y:S01]  /*9590*/  LDL.LU R201, [R1+0x260] ;  /* 0x0002600001c97983 */ /* 0x001ee20000300800 */
[----:B-----5:R-:W-:-:S03]  /*95a0*/  IMAD.X R82, R0, 0x1, R82, P6 ;  /* 0x0000000100527824 */ /* 0x020fc600030e0652 */
[----:B------:R-:W-:Y:S04]  /*95b0*/  STL [R1+0x280], R185 ;  /* 0x000280b901007387 */ /* 0x000fe80000100800 */
[----:B------:R0:W-:Y:S01]  /*95c0*/  STL [R1+0x278], R82 ;  /* 0x0002785201007387 */ /* 0x0001e20000100800 */
[----:B------:R-:W-:-:S03]  /*95d0*/  IADD3 R189, P6, R67, R189, RZ ;  /* 0x000000bd43bd7210 */ /* 0x000fc60007fde0ff */
[----:B0-----:R-:W4:Y:S04]  /*95e0*/  LDL.LU R82, [R1+0x234] ;  /* 0x0002340001527983 */ /* 0x001f280000300800 */
[----:B------:R-:W5:Y:S04]  /*95f0*/  LDL.LU R174, [R1+0x258] ;  /* 0x0002580001ae7983 */ /* 0x000f680000300800 */
[----:B------:R-:W5:Y:S01]  /*9600*/  LDL.LU R172, [R1+0x22c] ;  /* 0x00022c0001ac7983 */ /* 0x000f620000300800 */
[----:B------:R-:W-:-:S03]  /*9610*/  IMAD.X R83, R0, 0x1, R83, P1 ;  /* 0x0000000100537824 */ /* 0x000fc600008e0653 */
[----:B------:R-:W-:Y:S04]  /*9620*/  STL [R1+0x24c], R189 ;  /* 0x00024cbd01007387 */ /* 0x000fe80000100800 */
        /* <DEDUP_REMOVED lines=16> */
[----:B0-----:R-:W5:Y:S01]  /*9730*/  LDL.LU R83, [R1+0x1ec] ;  /* 0x0001ec0001537983 */ /* 0x001f620000300800 */
[----:B------:R-:W-:Y:S01]  /*9740*/  IADD3 R193, P1, R67, R193, RZ ;  /* 0x000000c143c17210 */ /* 0x000fe20007f3e0ff */
[----:B------:R-:W-:-:S05]  /*9750*/  IMAD.X R197, R0, 0x1, R197, P2 ;  /* 0x0000000100c57824 */ /* 0x000fca00010e06c5 */
[----:B------:R0:W-:Y:S04]  /*9760*/  STL [R1+0x268], R197 ;  /* 0x000268c501007387 */ /* 0x0001e80000100800 */
[----:B0-----:R-:W5:Y:S04]  /*9770*/  LDL.LU R197, [R1+0x210] ;  /* 0x0002100001c57983 */ /* 0x001f680000300800 */
[----:B------:R0:W-:Y:S04]  /*9780*/  STL [R1+0x244], R193 ;  /* 0x000244c101007387 */ /* 0x0001e80000100800 */
[----:B0-----:R-:W5:Y:S01]  /*9790*/  LDL.LU R193, [R1+0x1e4] ;  /* 0x0001e40001c17983 */ /* 0x001f620000300800 */
[----:B--2---:R-:W-:-:S05]  /*97a0*/  IADD3 R195, P2, R67, R195, RZ ;  /* 0x000000c343c37210 */ /* 0x004fca0007f5e0ff */
[----:B------:R0:W-:Y:S04]  /*97b0*/  STL [R1+0x23c], R195 ;  /* 0x00023cc301007387 */ /* 0x0001e80000100800 */
[----:B0-----:R-:W2:Y:S01]  /*97c0*/  LDL.LU R195, [R1+0x208] ;  /* 0x0002080001c37983 */ /* 0x001ea20000300800 */
[----:B---3--:R-:W-:-:S05]  /*97d0*/  IMAD.X R201, R0, 0x1, R201, P3 ;  /* 0x0000000100c97824 */ /* 0x008fca00018e06c9 */
[----:B------:R0:W-:Y:S04]  /*97e0*/  STL [R1+0x260], R201 ;  /* 0x000260c901007387 */ /* 0x0001e80000100800 */
[----:B0-----:R-:W3:Y:S04]  /*97f0*/  LDL.LU R201, [R1+0x1dc] ;  /* 0x0001dc0001c97983 */ /* 0x001ee80000300800 */
[----:B------:R-:W3:Y:S01]  /*9800*/  LDL.LU R189, [R1+0x200] ;  /* 0x0002000001bd7983 */ /* 0x000ee20000300800 */
[----:B----4-:R-:W-:Y:S01]  /*9810*/  IADD3 R82, P3, R67, R82, RZ ;  /* 0x0000005243527210 */ /* 0x010fe20007f7e0ff */
[----:B-----5:R-:W-:-:S04]  /*9820*/  IMAD.X R174, R0, 0x1, R174, P4 ;  /* 0x0000000100ae7824 */ /* 0x020fc800020e06ae */
[----:B------:R0:W-:Y:S01]  /*9830*/  STL [R1+0x234], R82 ;  /* 0x0002345201007387 */ /* 0x0001e20000100800 */
[----:B------:R-:W-:-:S03]  /*9840*/  IADD3 R172, P4, R67, R172, RZ ;  /* 0x000000ac43ac7210 */ /* 0x000fc60007f9e0ff */
[----:B0-----:R-:W4:Y:S01]  /*9850*/  LDL.LU R82, [R1+0x1d4] ;  /* 0x0001d40001527983 */ /* 0x001f220000300800 */
[----:B------:R-:W-:-:S03]  /*9860*/  IMAD.X R170, R0, 0x1, R170, P5 ;  /* 0x0000000100aa7824 */ /* 0x000fc600028e06aa */
[----:B------:R-:W-:Y:S04]  /*9870*/  STL [R1+0x258], R174 ;  /* 0x000258ae01007387 */ /* 0x000fe80000100800 */
        /* <DEDUP_REMOVED lines=25> */
[C---:B------:R-:W-:Y:S01]  /*9a10*/  IADD3 R135, P5, R67.reuse, R135, RZ ;  /* 0x0000008743877210 */ /* 0x040fe20007fbe0ff */
[----:B------:R-:W-:Y:S02]  /*9a20*/  IMAD.X R185, R0, 0x1, R185, P6 ;  /* 0x0000000100b97824 */ /* 0x000fe400030e06b9 */
[----:B------:R-:W-:Y:S01]  /*9a30*/  STL [R1+0x220], R134 ;  /* 0x0002208601007387 */ /* 0x000fe20000100800 */
[----:B------:R-:W-:-:S03]  /*9a40*/  IADD3 R83, P6, R67, R83, RZ ;  /* 0x0000005343537210 */ /* 0x000fc60007fde0ff */
[----:B------:R0:W-:Y:S04]  /*9a50*/  STL [R1+0x218], R185 ;  /* 0x000218b901007387 */ /* 0x0001e80000100800 */
[----:B------:R-:W-:Y:S04]  /*9a60*/  STL [R1+0x1f4], R135 ;  /* 0x0001f48701007387 */ /* 0x000fe80000100800 */
[----:B0-----:R-:W5:Y:S04]  /*9a70*/  LDL.LU R185, [R1+0x1f8] ;  /* 0x0001f80001b97983 */ /* 0x001f680000300800 */
[----:B------:R0:W-:Y:S04]  /*9a80*/  STL [R1+0x1ec], R83 ;  /* 0x0001ec5301007387 */ /* 0x0001e80000100800 */
[----:B0-----:R-:W5:Y:S01]  /*9a90*/  LDL.LU R83, [R1+0x1cc] ;  /* 0x0001cc0001537983 */ /* 0x001f620000300800 */
[----:B------:R-:W-:-:S05]  /*9aa0*/  IMAD.X R197, R0, 0x1, R197, P1 ;  /* 0x0000000100c57824 */ /* 0x000fca00008e06c5 */
[----:B------:R0:W-:Y:S01]  /*9ab0*/  STL [R1+0x210], R197 ;  /* 0x000210c501007387 */ /* 0x0001e20000100800 */
[----:B------:R-:W-:-:S03]  /*9ac0*/  IADD3 R193, P1, R67, R193, RZ ;  /* 0x000000c143c17210 */ /* 0x000fc60007f3e0ff */
[----:B0-----:R-:W5:Y:S04]  /*9ad0*/  LDL.LU R197, [R1+0x1f0] ;  /* 0x0001f00001c57983 */ /* 0x001f680000300800 */
[----:B------:R0:W-:Y:S04]  /*9ae0*/  STL [R1+0x1e4], R193 ;  /* 0x0001e4c101007387 */ /* 0x0001e80000100800 */
[----:B0-----:R-:W5:Y:S01]  /*9af0*/  LDL.LU R193, [R1+0x1c4] ;  /* 0x0001c40001c17983 */ /* 0x001f620000300800 */
[----:B--2---:R-:W-:-:S05]  /*9b00*/  IMAD.X R195, R0, 0x1, R195, P2 ;  /* 0x0000000100c37824 */ /* 0x004fca00010e06c3 */
[----:B------:R0:W-:Y:S04]  /*9b10*/  STL [R1+0x208], R195 ;  /* 0x000208c301007387 */ /* 0x0001e80000100800 */
[----:B0-----:R-:W2:Y:S01]  /*9b20*/  LDL.LU R195, [R1+0x1e8] ;  /* 0x0001e80001c37983 */ /* 0x001ea20000300800 */
[----:B---3--:R-:W-:Y:S01]  /*9b30*/  IADD3 R201, P2, R67, R201, RZ ;  /* 0x000000c943c97210 */ /* 0x008fe20007f5e0ff */
[----:B------:R-:W-:-:S04]  /*9b40*/  IMAD.X R189, R0, 0x1, R189, P3 ;  /* 0x0000000100bd7824 */ /* 0x000fc800018e06bd */
[----:B------:R0:W-:Y:S04]  /*9b50*/  STL [R1+0x1dc], R201 ;  /* 0x0001dcc901007387 */ /* 0x0001e80000100800 */
[----:B0-----:R-:W3:Y:S04]  /*9b60*/  LDL.LU R201, [R1+0x1bc] ;  /* 0x0001bc0001c97983 */ /* 0x001ee80000300800 */
[----:B------:R-:W3:Y:S01]  /*9b70*/  LDL.LU R173, [R1+0x1e0] ;  /* 0x0001e00001ad7983 */ /* 0x000ee20000300800 */
[----:B----4-:R-:W-:-:S03]  /*9b80*/  IADD3 R82, P3, R67, R82, RZ ;  /* 0x0000005243527210 */ /* 0x010fc60007f7e0ff */
[----:B------:R-:W4:Y:S04]  /*9b90*/  LDL.LU R174, [R1+0x1b4] ;  /* 0x0001b40001ae7983 */ /* 0x000f280000300800 */
[----:B------:R0:W-:Y:S04]  /*9ba0*/  STL [R1+0x200], R189 ;  /* 0x000200bd01007387 */ /* 0x0001e80000100800 */
[----:B------:R-:W4:Y:S04]  /*9bb0*/  LDL.LU R172, [R1+0x1d8] ;  /* 0x0001d80001ac7983 */ /* 0x000f280000300800 */
[----:B------:R1:W-:Y:S04]  /*9bc0*/  STL [R1+0x1d4], R82 ;  /* 0x0001d45201007387 */ /* 0x0003e80000100800 */
[----:B------:R-:W4:Y:S04]  /*9bd0*/  LDL.LU R170, [R1+0x1ac] ;  /* 0x0001ac0001aa7983 */ /* 0x000f280000300800 */
        /* <DEDUP_REMOVED lines=13> */
[----:B0-----:R-:W4:Y:S04]  /*9cb0*/  LDL.LU R189, [R1+0x174] ;  /* 0x0001740001bd7983 */ /* 0x001f280000300800 */
[----:B-1----:R-:W4:Y:S01]  /*9cc0*/  LDL.LU R82, [R1+0x198] ;  /* 0x0001980001527983 */ /* 0x002f220000300800 */
[----:B-----5:R-:W-:Y:S01]  /*9cd0*/  IMAD.X R185, R0, 0x1, R185, P4 ;  /* 0x0000000100b97824 */ /* 0x020fe200020e06b9 */
[----:B------:R-:W-:-:S05]  /*9ce0*/  IADD3 R83, P4, R67, R83, RZ ;  /* 0x0000005343537210 */ /* 0x000fca0007f9e0ff */
[----:B------:R0:W-:Y:S04]  /*9cf0*/  STL [R1+0x1cc], R83 ;  /* 0x0001cc5301007387 */ /* 0x0001e80000100800 */
[----:B0-----:R-:W5:Y:S04]  /*9d00*/  LDL.LU R83, [R1+0x16c] ;  /* 0x00016c0001537983 */ /* 0x001f680000300800 */
[----:B------:R0:W-:Y:S04]  /*9d10*/  STL [R1+0x1f8], R185 ;  /* 0x0001f8b901007387 */ /* 0x0001e80000100800 */
[----:B0-----:R-:W5:Y:S01]  /*9d20*/  LDL.LU R185, [R1+0x190] ;  /* 0x0001900001b97983 */ /* 0x001f620000300800 */
[----:B------:R-:W-:-:S05]  /*9d30*/  IMAD.X R197, R0, 0x1, R197, P5 ;  /* 0x0000000100c57824 */ /* 0x000fca00028e06c5 */
[----:B------:R0:W-:Y:S01]  /*9d40*/  STL [R1+0x1f0], R197 ;  /* 0x0001f0c501007387 */ /* 0x0001e20000100800 */
[----:B------:R-:W-:-:S03]  /*9d50*/  IADD3 R193, P5, R67, R193, RZ ;  /* 0x000000c143c17210 */ /* 0x000fc60007fbe0ff */
[----:B0-----:R-:W5:Y:S01]  /*9d60*/  LDL.LU R197, [R1+0x164] ;  /* 0x0001640001c57983 */ /* 0x001f620000300800 */
[----:B--2---:R-:W-:-:S05]  /*9d70*/  IMAD.X R195, R0, 0x1, R195, P6 ;  /* 0x0000000100c37824 */ /* 0x004fca00030e06c3 */
[----:B------:R0:W-:Y:S04]  /*9d80*/  STL [R1+0x1e8], R195 ;  /* 0x0001e8c301007387 */ /* 0x0001e80000100800 */
[----:B0-----:R-:W2:Y:S04]  /*9d90*/  LDL.LU R195, [R1+0x188] ;  /* 0x0001880001c37983 */ /* 0x001ea80000300800 */
[----:B------:R0:W-:Y:S01]  /*9da0*/  STL [R1+0x1c4], R193 ;  /* 0x0001c4c101007387 */ /* 0x0001e20000100800 */
[----:B---3--:R-:W-:-:S03]  /*9db0*/  IADD3 R201, P6, R67, R201, RZ ;  /* 0x000000c943c97210 */ /* 0x008fc60007fde0ff */
[----:B0-----:R-:W3:Y:S01]  /*9dc0*/  LDL.LU R193, [R1+0x15c] ;  /* 0x00015c0001c17983 */ /* 0x001ee20000300800 */
[----:B------:R-:W-:-:S03]  /*9dd0*/  IMAD.X R173, R0, 0x1, R173, P1 ;  /* 0x0000000100ad7824 */ /* 0x000fc600008e06ad */
[----:B------:R0:W-:Y:S01]  /*9de0*/  STL [R1+0x1bc], R201 ;  /* 0x0001bcc901007387 */ /* 0x0001e20000100800 */
[----:B----4-:R-:W-:-:S03]  /*9df0*/  IADD3 R174, P1, R67, R174, RZ ;  /* 0x000000ae43ae7210 */ /* 0x010fc60007f3e0ff */
[----:B0-----:R-:W4:Y:S01]  /*9e00*/  LDL.LU R201, [R1+0x180] ;  /* 0x0001800001c97983 */ /* 0x001f220000300800 */
        /* <DEDUP_REMOVED lines=33> */
[----:B------:R0:W-:Y:S04]  /*a020*/  STL [R1+0x174], R189 ;  /* 0x000174bd01007387 */ /* 0x0001e80000100800 */
[----:B------:R-:W-:Y:S04]  /*a030*/  STL [R1+0x1a0], R135 ;  /* 0x0001a08701007387 */ /* 0x000fe80000100800 */
[----:B0-----:R-:W4:Y:S04]  /*a040*/  LDL.LU R189, [R1+0x154] ;  /* 0x0001540001bd7983 */ /* 0x001f280000300800 */
[----:B------:R0:W-:Y:S04]  /*a050*/  STL [R1+0x198], R82 ;  /* 0x0001985201007387 */ /* 0x0001e80000100800 */
[----:B0-----:R-:W4:Y:S01]  /*a060*/  LDL.LU R82, [R1+0x178] ;  /* 0x0001780001527983 */ /* 0x001f220000300800 */
[----:B-----5:R-:W-:-:S05]  /*a070*/  IADD3 R83, P4, R67, R83, RZ ;  /* 0x0000005343537210 */ /* 0x020fca0007f9e0ff */
[----:B------:R0:W-:Y:S04]  /*a080*/  STL [R1+0x16c], R83 ;  /* 0x00016c5301007387 */ /* 0x0001e80000100800 */
[----:B0-----:R-:W5:Y:S01]  /*a090*/  LDL.LU R83, [R1+0x14c] ;  /* 0x00014c0001537983 */ /* 0x001f620000300800 */
[----:B------:R-:W-:Y:S01]  /*a0a0*/  IMAD.X R185, R0, 0x1, R185, P5 ;  /* 0x0000000100b97824 */ /* 0x000fe200028e06b9 */
[----:B------:R-:W-:-:S05]  /*a0b0*/  IADD3 R197, P5, R67, R197, RZ ;  /* 0x000000c543c57210 */ /* 0x000fca0007fbe0ff */
[----:B------:R0:W-:Y:S04]  /*a0c0*/  STL [R1+0x164], R197 ;  /* 0x000164c501007387 */ /* 0x0001e80000100800 */
[----:B0-----:R-:W5:Y:S04]  /*a0d0*/  LDL.LU R197, [R1+0x170] ;  /* 0x0001700001c57983 */ /* 0x001f680000300800 */
[----:B------:R-:W-:Y:S01]  /*a0e0*/  STL [R1+0x190], R185 ;  /* 0x000190b901007387 */ /* 0x000fe20000100800 */
[----:B--2---:R-:W-:-:S05]  /*a0f0*/  IMAD.X R195, R0, 0x1, R195, P6 ;  /* 0x0000000100c37824 */ /* 0x004fca00030e06c3 */
[----:B------:R0:W-:Y:S01]  /*a100*/  STL [R1+0x188], R195 ;  /* 0x000188c301007387 */ /* 0x0001e20000100800 */
[----:B---3--:R-:W-:-:S03]  /*a110*/  IADD3 R193, P6, R67, R193, RZ ;  /* 0x000000c143c17210 */ /* 0x008fc60007fde0ff */
[----:B0-----:R-:W2:Y:S04]  /*a120*/  LDL.LU R195, [R1+0x144] ;  /* 0x0001440001c37983 */ /* 0x001ea80000300800 */
[----:B------:R-:W3:Y:S04]  /*a130*/  LDL.LU R173, [R1+0x168] ;  /* 0x0001680001ad7983 */ /* 0x000ee80000300800 */
[----:B------:R-:W3:Y:S01]  /*a140*/  LDL.LU R174, [R1+0x13c] ;  /* 0x00013c0001ae7983 */ /* 0x000ee20000300800 */
[----:B----4-:R-:W-:-:S03]  /*a150*/  IMAD.X R201, R0, 0x1, R201, P1 ;  /* 0x0000000100c97824 */ /* 0x010fc600008e06c9 */
        /* <DEDUP_REMOVED lines=19> */
[----:B------:R-:W-:Y:S01]  /*a290*/  IADD3 R189, P1, R67, R189, RZ ;  /* 0x000000bd43bd7210 */ /* 0x000fe20007f3e0ff */
[----:B------:R-:W-:-:S05]  /*a2a0*/  IMAD.X R82, R0, 0x1, R82, P2 ;  /* 0x0000000100527824 */ /* 0x000fca00010e0652 */
[----:B------:R0:W-:Y:S04]  /*a2b0*/  STL [R1+0x178], R82 ;  /* 0x0001785201007387 */ /* 0x0001e80000100800 */
[----:B0-----:R-:W4:Y:S01]  /*a2c0*/  LDL.LU R82, [R1+0xf4] ;  /* 0x0000f40001527983 */ /* 0x001f220000300800 */
[----:B-----5:R-:W-:-:S03]  /*a2d0*/  IADD3 R83, P2, R67, R83, RZ ;  /* 0x0000005343537210 */ /* 0x020fc60007f5e0ff */
[----:B------:R0:W-:Y:S04]  /*a2e0*/  STL [R1+0x154], R189 ;  /* 0x000154bd01007387 */ /* 0x0001e80000100800 */
[----:B------:R-:W5:Y:S04]  /*a2f0*/  LDL.LU R185, [R1+0x118] ;  /* 0x0001180001b97983 */ /* 0x000f680000300800 */
[----:B0-----:R-:W5:Y:S04]  /*a300*/  LDL.LU R189, [R1+0xec] ;  /* 0x0000ec0001bd7983 */ /* 0x001f680000300800 */
[----:B------:R0:W-:Y:S04]  /*a310*/  STL [R1+0x14c], R83 ;  /* 0x00014c5301007387 */ /* 0x0001e80000100800 */
[----:B0-----:R-:W5:Y:S01]  /*a320*/  LDL.LU R83, [R1+0x110] ;  /* 0x0001100001537983 */ /* 0x001f620000300800 */
[----:B------:R-:W-:-:S05]  /*a330*/  IMAD.X R197, R0, 0x1, R197, P3 ;  /* 0x0000000100c57824 */ /* 0x000fca00018e06c5 */
[----:B------:R0:W-:Y:S04]  /*a340*/  STL [R1+0x170], R197 ;  /* 0x000170c501007387 */ /* 0x0001e80000100800 */
[----:B0-----:R-:W5:Y:S01]  /*a350*/  LDL.LU R197, [R1+0xe4] ;  /* 0x0000e40001c57983 */ /* 0x001f620000300800 */
[----:B--2---:R-:W-:Y:S01]  /*a360*/  IADD3 R195, P3, R67, R195, RZ ;  /* 0x000000c343c37210 */ /* 0x004fe20007f7e0ff */
[----:B---3--:R-:W-:-:S04]  /*a370*/  IMAD.X R173, R0, 0x1, R173, P4 ;  /* 0x0000000100ad7824 */ /* 0x008fc800020e06ad */
[----:B------:R0:W-:Y:S01]  /*a380*/  STL [R1+0x144], R195 ;  /* 0x000144c301007387 */ /* 0x0001e20000100800 */
[----:B------:R-:W-:-:S03]  /*a390*/  IADD3 R174, P4, R67, R174, RZ ;  /* 0x000000ae43ae7210 */ /* 0x000fc60007f9e0ff */
[----:B0-----:R-:W2:Y:S01]  /*a3a0*/  LDL.LU R195, [R1+0x108] ;  /* 0x0001080001c37983 */ /* 0x001ea20000300800 */
[----:B----4-:R-:W-:-:S03]  /*a3b0*/  IMAD.X R172, R0, 0x1, R172, P5 ;  /* 0x0000000100ac7824 */ /* 0x010fc600028e06ac */
        /* <DEDUP_REMOVED lines=30> */
[----:B------:R-:W-:Y:S01]  /*a5a0*/  STL [R1+0x104], R134 ;  /* 0x0001048601007387 */ /* 0x000fe20000100800 */
[----:B------:R-:W-:-:S03]  /*a5b0*/  IMAD.X R201, R0, 0x1, R201, P1 ;  /* 0x0000000100c97824 */ /* 0x000fc600008e06c9 */
[----:B------:R0:W-:Y:S04]  /*a5c0*/  STL [R1+0xfc], R193 ;  /* 0x0000fcc101007387 */ /* 0x0001e80000100800 */
[----:B------:R-:W-:Y:S04]  /*a5d0*/  STL [R1+0x128], R135 ;  /* 0x0001288701007387 */ /* 0x000fe80000100800 */
[----:B0-----:R-:W3:Y:S04]  /*a5e0*/  LDL.LU R193, [R1+0xdc] ;  /* 0x0000dc0001c17983 */ /* 0x001ee80000300800 */
[----:B------:R0:W-:Y:S04]  /*a5f0*/  STL [R1+0x120], R201 ;  /* 0x000120c901007387 */ /* 0x0001e80000100800 */
[----:B0-----:R-:W4:Y:S01]  /*a600*/  LDL.LU R201, [R1+0x100] ;  /* 0x0001000001c97983 */ /* 0x001f220000300800 */
[----:B------:R-:W-:-:S05]  /*a610*/  IADD3 R82, P1, R67, R82, RZ ;  /* 0x0000005243527210 */ /* 0x000fca0007f3e0ff */
[----:B------:R0:W-:Y:S01]  /*a620*/  STL [R1+0xf4], R82 ;  /* 0x0000f45201007387 */ /* 0x0001e20000100800 */
[----:B-----5:R-:W-:-:S03]  /*a630*/  IMAD.X R185, R0, 0x1, R185, P2 ;  /* 0x0000000100b97824 */ /* 0x020fc600010e06b9 */
[----:B0-----:R-:W5:Y:S01]  /*a640*/  LDL.LU R82, [R1+0xd4] ;  /* 0x0000d40001527983 */ /* 0x001f620000300800 */
[----:B------:R-:W-:-:S05]  /*a650*/  IMAD.X R83, R0, 0x1, R83, P3 ;  /* 0x0000000100537824 */ /* 0x000fca00018e0653 */
[----:B------:R0:W-:Y:S04]  /*a660*/  STL [R1+0x110], R83 ;  /* 0x0001105301007387 */ /* 0x0001e80000100800 */
[----:B------:R-:W-:Y:S04]  /*a670*/  STL [R1+0x118], R185 ;  /* 0x000118b901007387 */ /* 0x000fe80000100800 */
[----:B0-----:R-:W5:Y:S01]  /*a680*/  LDL.LU R83, [R1+0xf8] ;  /* 0x0000f80001537983 */ /* 0x001f620000300800 */
[C---:B------:R-:W-:Y:S02]  /*a690*/  IADD3 R189, P2, R67.reuse, R189, RZ ;  /* 0x000000bd43bd7210 */ /* 0x040fe40007f5e0ff */
[----:B------:R-:W-:-:S03]  /*a6a0*/  IADD3 R197, P3, R67, R197, RZ ;  /* 0x000000c543c57210 */ /* 0x000fc60007f7e0ff */
[----:B------:R-:W-:Y:S04]  /*a6b0*/  STL [R1+0xec], R189 ;  /* 0x0000ecbd01007387 */ /* 0x000fe80000100800 */
[----:B------:R0:W-:Y:S04]  /*a6c0*/  STL [R1+0xe4], R197 ;  /* 0x0000e4c501007387 */ /* 0x0001e80000100800 */
[----:B0-----:R-:W5:Y:S04]  /*a6d0*/  LDL.LU R197, [R1+0xcc] ;  /* 0x0000cc0001c57983 */ /* 0x001f680000300800 */
[----:B------:R-:W5:Y:S04]  /*a6e0*/  LDL.LU R176, [R1+0xf0] ;  /* 0x0000f00001b07983 */ /* 0x000f680000300800 */
[----:B------:R-:W5:Y:S04]  /*a6f0*/  LDL.LU R173, [R1+0xc4] ;  /* 0x0000c40001ad7983 */ /* 0x000f680000300800 */
[----:B------:R-:W5:Y:S01]  /*a700*/  LDL.LU R174, [R1+0xe8] ;  /* 0x0000e80001ae7983 */ /* 0x000f620000300800 */
[----:B--2---:R-:W-:-:S05]  /*a710*/  IMAD.X R195, R0, 0x1, R195, P4 ;  /* 0x0000000100c37824 */ /* 0x004fca00020e06c3 */
[----:B------:R0:W-:Y:S04]  /*a720*/  STL [R1+0x108], R195 ;  /* 0x000108c301007387 */ /* 0x0001e80000100800 */
[----:B------:R-:W2:Y:S04]  /*a730*/  LDL.LU R172, [R1+0xbc] ;  /* 0x0000bc0001ac7983 */ /* 0x000ea80000300800 */
        /* <DEDUP_REMOVED lines=15> */
[----:B0-----:R-:W2:Y:S01]  /*a830*/  LDL.LU R195, [R1+0x7c] ;  /* 0x00007c0001c37983 */ /* 0x001ea20000300800 */
[----:B---3--:R-:W-:Y:S01]  /*a840*/  IADD3 R193, P4, R67, R193, RZ ;  /* 0x000000c143c17210 */ /* 0x008fe20007f9e0ff */
[----:B----4-:R-:W-:-:S05]  /*a850*/  IMAD.X R201, R0, 0x1, R201, P5 ;  /* 0x0000000100c97824 */ /* 0x010fca00028e06c9 */
[----:B------:R0:W-:Y:S04]  /*a860*/  STL [R1+0x100], R201 ;  /* 0x000100c901007387 */ /* 0x0001e80000100800 */
[----:B0-----:R-:W3:Y:S04]  /*a870*/  LDL.LU R201, [R1+0xa0] ;  /* 0x0000a00001c97983 */ /* 0x001ee80000300800 */
[----:B------:R0:W-:Y:S04]  /*a880*/  STL [R1+0xdc], R193 ;  /* 0x0000dcc101007387 */ /* 0x0001e80000100800 */
[----:B------:R-:W4:Y:S01]  /*a890*/  LDL.LU R189, [R1+0x74] ;  /* 0x0000740001bd7983 */ /* 0x000f220000300800 */
[----:B-----5:R-:W-:-:S03]  /*a8a0*/  IADD3 R82, P5, R67, R82, RZ ;  /* 0x0000005243527210 */ /* 0x020fc60007fbe0ff */
[----:B0-----:R-:W5:Y:S04]  /*a8b0*/  LDL.LU R193, [R1+0x98] ;  /* 0x0000980001c17983 */ /* 0x001f680000300800 */
[----:B------:R0:W-:Y:S04]  /*a8c0*/  STL [R1+0xd4], R82 ;  /* 0x0000d45201007387 */ /* 0x0001e80000100800 */
[----:B0-----:R-:W5:Y:S01]  /*a8d0*/  LDL.LU R82, [R1+0x6c] ;  /* 0x00006c0001527983 */ /* 0x001f620000300800 */
[----:B------:R-:W-:-:S05]  /*a8e0*/  IMAD.X R83, R0, 0x1, R83, P6 ;  /* 0x0000000100537824 */ /* 0x000fca00030e0653 */
[----:B------:R0:W-:Y:S04]  /*a8f0*/  STL [R1+0xf8], R83 ;  /* 0x0000f85301007387 */ /* 0x0001e80000100800 */
[----:B0-----:R-:W5:Y:S01]  /*a900*/  LDL.LU R83, [R1+0x90] ;  /* 0x0000900001537983 */ /* 0x001f620000300800 */
[----:B------:R-:W-:Y:S01]  /*a910*/  IADD3 R197, P6, R67, R197, RZ ;  /* 0x000000c543c57210 */ /* 0x000fe20007fde0ff */
[----:B------:R-:W-:-:S04]  /*a920*/  IMAD.X R176, R0, 0x1, R176, P1 ;  /* 0x0000000100b07824 */ /* 0x000fc800008e06b0 */
[----:B------:R0:W-:Y:S01]  /*a930*/  STL [R1+0xcc], R197 ;  /* 0x0000ccc501007387 */ /* 0x0001e20000100800 */
[C---:B------:R-:W-:Y:S01]  /*a940*/  IADD3 R173, P1, R67.reuse, R173, RZ ;  /* 0x000000ad43ad7210 */ /* 0x040fe20007f3e0ff */
[C---:B------:R-:W-:Y:S02]  /*a950*/  IMAD.X R174, R0.reuse, 0x1, R174, P2 ;  /* 0x0000000100ae7824 */ /* 0x040fe400010e06ae */
[----:B0-----:R-:W5:Y:S04]  /*a960*/  LDL.LU R197, [R1+0x64] ;  /* 0x0000640001c57983 */ /* 0x001f680000300800 */
[----:B------:R-:W-:Y:S04]  /*a970*/  STL [R1+0xf0], R176 ;  /* 0x0000f0b001007387 */ /* 0x000fe80000100800 */
[----:B------:R-:W-:Y:S04]  /*a980*/  STL [R1+0xc4], R173 ;  /* 0x0000c4ad01007387 */ /* 0x000fe80000100800 */
[----:B------:R-:W-:Y:S01]  /*a990*/  STL [R1+0xe8], R174 ;  /* 0x0000e8ae01007387 */ /* 0x000fe20000100800 */
[----:B--2---:R-:W-:Y:S01]  /*a9a0*/  IADD3 R172, P2, R67, R172, RZ ;  /* 0x000000ac43ac7210 */ /* 0x004fe20007f5e0ff */
[----:B------:R-:W-:-:S04]  /*a9b0*/  IMAD.X R170, R0, 0x1, R170, P3 ;  /* 0x0000000100aa7824 */ /* 0x000fc800018e06aa */
        /* <DEDUP_REMOVED lines=26> */
[C---:B------:R-:W-:Y:S01]  /*ab60*/  IMAD.X R185, R0.reuse, 0x1, R185, P4 ;  /* 0x0000000100b97824 */ /* 0x040fe200020e06b9 */
[----:B------:R-:W-:Y:S01]  /*ab70*/  IADD3 R195, P4, R67, R195, RZ ;  /* 0x000000c343c37210 */ /* 0x000fe20007f9e0ff */
[----:B------:R-:W-:Y:S04]  /*ab80*/  STL [R1+0xb0], R134 ;  /* 0x0000b08601007387 */ /* 0x000fe80000100800 */
[----:B------:R0:W-:Y:S04]  /*ab90*/  STL [R1+0x7c], R195 ;  /* 0x00007cc301007387 */ /* 0x0001e80000100800 */
[----:B------:R-:W-:Y:S04]  /*aba0*/  STL [R1+0x84], R135 ;  /* 0x0000848701007387 */ /* 0x000fe80000100800 */
[----:B0-----:R-:W2:Y:S04]  /*abb0*/  LDL.LU R195, [R1+0x88] ;  /* 0x0000880001c37983 */ /* 0x001ea80000300800 */
[----:B------:R-:W-:Y:S01]  /*abc0*/  STL [R1+0xa8], R185 ;  /* 0x0000a8b901007387 */ /* 0x000fe20000100800 */
[----:B---3--:R-:W-:-:S05]  /*abd0*/  IMAD.X R201, R0, 0x1, R201, P5 ;  /* 0x0000000100c97824 */ /* 0x008fca00028e06c9 */
[----:B------:R0:W-:Y:S01]  /*abe0*/  STL [R1+0xa0], R201 ;  /* 0x0000a0c901007387 */ /* 0x0001e20000100800 */
[C---:B----4-:R-:W-:Y:S01]  /*abf0*/  IADD3 R189, P5, R67.reuse, R189, RZ ;  /* 0x000000bd43bd7210 */ /* 0x050fe20007fbe0ff */
[----:B-----5:R-:W-:Y:S02]  /*ac00*/  IMAD.X R193, R0, 0x1, R193, P6 ;  /* 0x0000000100c17824 */ /* 0x020fe400030e06c1 */
[----:B0-----:R-:W3:Y:S01]  /*ac10*/  LDL.LU R201, [R1+0x5c] ;  /* 0x00005c0001c97983 */ /* 0x001ee20000300800 */
[----:B------:R-:W-:-:S05]  /*ac20*/  IADD3 R82, P6, R67, R82, RZ ;  /* 0x0000005243527210 */ /* 0x000fca0007fde0ff */
[----:B------:R0:W-:Y:S04]  /*ac30*/  STL [R1+0x6c], R82 ;  /* 0x00006c5201007387 */ /* 0x0001e80000100800 */
[----:B------:R-:W-:Y:S04]  /*ac40*/  STL [R1+0x74], R189 ;  /* 0x000074bd01007387 */ /* 0x000fe80000100800 */
[----:B0-----:R-:W4:Y:S04]  /*ac50*/  LDL.LU R82, [R1+0x80] ;  /* 0x0000800001527983 */ /* 0x001f280000300800 */
[----:B------:R-:W-:Y:S01]  /*ac60*/  STL [R1+0x98], R193 ;  /* 0x000098c101007387 */ /* 0x000fe20000100800 */
[----:B------:R-:W-:-:S05]  /*ac70*/  IMAD.X R83, R0, 0x1, R83, P1 ;  /* 0x0000000100537824 */ /* 0x000fca00008e0653 */
[----:B------:R0:W-:Y:S04]  /*ac80*/  STL [R1+0x90], R83 ;  /* 0x0000905301007387 */ /* 0x0001e80000100800 */
[----:B0-----:R-:W5:Y:S01]  /*ac90*/  LDL.LU R83, [R1+0x54] ;  /* 0x0000540001537983 */ /* 0x001f620000300800 */
[----:B------:R-:W-:Y:S01]  /*aca0*/  USHF.L.U32 UR4, UR24, 0x7, URZ ;  /* 0x0000000718047899 */ /* 0x000fe2000800063f */
[----:B------:R-:W-:Y:S01]  /*acb0*/  WARPGROUP.ARRIVE ;  /* 0x00000000000079c5 */ /* 0x000fe20000000000 */
[----:B------:R-:W-:Y:S01]  /*acc0*/  UMOV UR9, 0x40000040 ;  /* 0x4000004000097882 */ /* 0x000fe20000000000 */
[----:B------:R-:W5:Y:S01]  /*acd0*/  LDL.LU R176, [R1+0x78] ;  /* 0x0000780001b07983 */ /* 0x000f620000300800 */
[----:B------:R-:W-:Y:S01]  /*ace0*/  ULOP3.LUT UR4, UR4, 0x200, URZ, 0xc0, !UPT ;  /* 0x0000020004047892 */ /* 0x000fe2000f8ec03f */
[----:B------:R-:W-:-:S02]  /*acf0*/  IADD3 R197, P1, R67, R197, RZ ;  /* 0x000000c543c57210 */ /* 0x000fc40007f3e0ff */
[----:B------:R-:W5:Y:S01]  /*ad00*/  LDL.LU R173, [R1+0x4c] ;  /* 0x00004c0001ad7983 */ /* 0x000f620000300800 */
[----:B------:R-:W-:-:S03]  /*ad10*/  ULEA.HI UR4, UR16, UR4, URZ, 0x1c ;  /* 0x0000000410047291 */ /* 0x000fc6000f8fe03f */
[----:B------:R-:W5:Y:S01]  /*ad20*/  LDL.LU R174, [R1+0x70] ;  /* 0x0000700001ae7983 */ /* 0x000f620000300800 */
[----:B------:R-:W-:-:S09]  /*ad30*/  ULOP3.LUT UR8, UR4, 0x3fff, URZ, 0xc0, !UPT ;  /* 0x00003fff04087892 */ /* 0x000fd2000f8ec03f */
[----:B------:R-:W-:Y:S01]  /*ad40*/  QGMMA.64x32x32.F32.E4M3.E4M3 R40, gdesc[UR8], R40 ;  /* 0x00600000082879f3 */ /* 0x000fe20008700828 */
[----:B------:R-:W-:Y:S01]  /*ad50*/  UIADD3 UR8, UP0, UR8, 0x2, URZ ;  /* 0x0000000208087890 */ /* 0x000fe2000ff1e03f */
[----:B------:R-:W-:-:S03]  /*ad60*/  UMOV UR4, URZ ;  /* 0x0000003f00047c82 */ /* 0x000fc60008000000 */
[----:B------:R-:W-:Y:S01]  /*ad70*/  UIADD3.X UR5, UR4, 0x40000040, URZ, UP0, !UPT ;  /* 0x4000004004057890 */ /* 0x000fe200087fe43f */
[----:B------:R0:W-:Y:S02]  /*ad80*/  STL [R1+0x64], R197 ;  /* 0x000064c501007387 */ /* 0x0001e40000100800 */
[----:B------:R-:W-:Y:S02]  /*ad90*/  UMOV UR4, UR8 ;  /* 0x0000000800047c82 */ /* 0x000fe40008000000 */
        /* <DEDUP_REMOVED lines=12> */
[----:B------:R-:W5:Y:S01]  /*ae60*/  LDL.LU R133, [R1+0x14] ;  /* 0x0000140001857983 */ /* 0x000f620000300800 */
[----:B------:R-:W-:Y:S03]  /*ae70*/  QGMMA.64x32x32.F32.E4M3.E4M3 R40, gdesc[UR4], R40 ;  /* 0x00600000042879f3 */ /* 0x000fe60008700828 */
[----:B------:R-:W5:Y:S04]  /*ae80*/  LDL.LU R134, [R1+0x38] ;  /* 0x0000380001867983 */ /* 0x000f680000300800 */
[----:B------:R-:W5:Y:S04]  /*ae90*/  LDL.LU R135, [R1+0xc] ;  /* 0x00000c0001877983 */ /* 0x000f680000300800 */
[----:B------:R-:W5:Y:S04]  /*aea0*/  LDL.LU R185, [R1+0x30] ;  /* 0x0000300001b97983 */ /* 0x000f680000300800 */
[----:B------:R-:W5:Y:S04]  /*aeb0*/  LDL.LU R189, [R1+0x4] ;  /* 0x0000040001bd7983 */ /* 0x000f680000300800 */
[----:B------:R-:W5:Y:S04]  /*aec0*/  LDL.LU R193, [R1+0x28] ;  /* 0x0000280001c17983 */ /* 0x000f680000300800 */
[----:B0-----:R-:W5:Y:S01]  /*aed0*/  LDL.LU R197, [R1+0x20] ;  /* 0x0000200001c57983 */ /* 0x001f620000300800 */
[----:B------:R-:W-:-:S09]  /*aee0*/  UIADD3.64 UR20, UR4, 0x2, URZ ;  /* 0x0000000204147897 */ /* 0x000fd2000fffe03f */
[----:B------:R-:W-:Y:S01]  /*aef0*/  QGMMA.64x32x32.F32.E4M3.E4M3 R40, gdesc[UR20], R40 ;  /* 0x00600000142879f3 */ /* 0x000fe20008700828 */
[----:B--2---:R-:W-:-:S05]  /*af00*/  IMAD.X R195, R0, 0x1, R195, P2 ;  /* 0x0000000100c37824 */ /* 0x004fca00010e06c3 */
[----:B------:R0:W-:Y:S04]  /*af10*/  STL [R1+0x88], R195 ;  /* 0x000088c301007387 */ /* 0x0001e80000100800 */
[----:B0-----:R-:W2:Y:S01]  /*af20*/  LDL.LU R195, [R1+0x18] ;  /* 0x0000180001c37983 */ /* 0x001ea20000300800 */
[----:B---3--:R-:W-:-:S05]  /*af30*/  IADD3 R201, P2, R67, R201, RZ ;  /* 0x000000c943c97210 */ /* 0x008fca0007f5e0ff */
[----:B------:R0:W-:Y:S04]  /*af40*/  STL [R1+0x5c], R201 ;  /* 0x00005cc901007387 */ /* 0x0001e80000100800 */
[----:B0-----:R-:W3:Y:S01]  /*af50*/  LDL.LU R201, [R1+0x10] ;  /* 0x0000100001c97983 */ /* 0x001ee20000300800 */
[----:B----4-:R-:W-:-:S05]  /*af60*/  IMAD.X R82, R0, 0x1, R82, P3 ;  /* 0x0000000100527824 */ /* 0x010fca00018e0652 */
[----:B------:R0:W-:Y:S04]  /*af70*/  STL [R1+0x80], R82 ;  /* 0x0000805201007387 */ /* 0x0001e80000100800 */
[----:B0-----:R-:W4:Y:S01]  /*af80*/  LDL.LU R82, [R1+0x8] ;  /* 0x0000080001527983 */ /* 0x001f220000300800 */
[----:B-----5:R-:W-:-:S05]  /*af90*/  IADD3 R83, P3, R67, R83, RZ ;  /* 0x0000005343537210 */ /* 0x020fca0007f7e0ff */
[----:B------:R0:W-:Y:S04]  /*afa0*/  STL [R1+0x54], R83 ;  /* 0x0000545301007387 */ /* 0x0001e80000100800 */
[----:B0-----:R-:W5:Y:S01]  /*afb0*/  LDL.LU R83, [R1] ;  /* 0x0000000001537983 */ /* 0x001f620000300800 */
[----:B------:R-:W-:Y:S02]  /*afc0*/  UIADD3.64 UR12, UR4, 0x4, URZ ;  /* 0x00000004040c7897 */ /* 0x000fe4000fffe03f */
[----:B------:R-:W-:-:S07]  /*afd0*/  UIADD3.64 UR8, UR4, 0x3fe, URZ ;  /* 0x000003fe04087897 */ /* 0x000fce000fffe03f */
[----:B------:R-:W-:Y:S04]  /*afe0*/  QGMMA.64x32x32.F32.E4M3.E4M3 R40, gdesc[UR12], R40 ;  /* 0x006000000c2879f3 */ /* 0x000fe80008700828 */
[----:B------:R-:W-:Y:S01]  /*aff0*/  QGMMA.64x32x32.F32.E4M3.E4M3 R24, gdesc[UR8], R24 ;  /* 0x00600000081879f3 */ /* 0x000fe20008700818 */
[----:B------:R-:W-:Y:S01]  /*b000*/  UIADD3.64 UR28, UR4, 0x400, URZ ;  /* 0x00000400041c7897 */ /* 0x000fe2000fffe03f */
[----:B------:R-:W-:Y:S01]  /*b010*/  UMOV UR30, UR6 ;  /* 0x00000006001e7c82 */ /* 0x000fe20008000000 */
[----:B------:R-:W-:Y:S01]  /*b020*/  UMOV UR31, UR7 ;  /* 0x00000007001f7c82 */ /* 0x000fe20008000000 */
[----:B------:R-:W-:-:S06]  /*b030*/  UIADD3.64 UR20, UR4, 0x402, URZ ;  /* 0x0000040204147897 */ /* 0x000fcc000fffe03f */
[----:B------:R-:W-:Y:S01]  /*b040*/  QGMMA.64x32x32.F32.E4M3.E4M3 R24, gdesc[UR28], R24 ;  /* 0x006000001c1879f3 */ /* 0x000fe20008700818 */
[----:B------:R-:W-:-:S03]  /*b050*/  UIADD3.64 UR12, UR4, 0x404, URZ ;  /* 0x00000404040c7897 */ /* 0x000fc6000fffe03f */
[----:B------:R-:W-:Y:S01]  /*b060*/  QGMMA.64x32x32.F32.E4M3.E4M3 R24, gdesc[UR20], R24 ;  /* 0x00600000141879f3 */ /* 0x000fe20008700818 */
[C---:B------:R-:W-:Y:S01]  /*b070*/  IMAD.X R176, R0.reuse, 0x1, R176, P4 ;  /* 0x0000000100b07824 */ /* 0x040fe200020e06b0 */
[C---:B------:R-:W-:Y:S01]  /*b080*/  IADD3 R173, P4, R67.reuse, R173, RZ ;  /* 0x000000ad43ad7210 */ /* 0x040fe20007f9e0ff */
        /* <DEDUP_REMOVED lines=21> */
[----:B------:R-:W-:Y:S01]  /*b1e0*/  IADD3 R250, P3, R67, R250, RZ ;  /* 0x000000fa43fa7210 */ /* 0x000fe20007f7e0ff */
[----:B------:R0:W-:Y:S02]  /*b1f0*/  STL [R1+0x78], R176 ;  /* 0x000078b001007387 */ /* 0x0001e40000100800 */
[----:B------:R-:W-:-:S02]  /*b200*/  IMAD.X R251, R0, 0x1, R251, P2 ;  /* 0x0000000100fb7824 */ /* 0x000fc400010e06fb */
[----:B------:R0:W-:Y:S01]  /*b210*/  STL [R1+0x4c], R173 ;  /* 0x00004cad01007387 */ /* 0x0001e20000100800 */
[----:B------:R-:W-:Y:S01]  /*b220*/  IMAD.X R249, R0, 0x1, R249, P3 ;  /* 0x0000000100f97824 */ /* 0x000fe200018e06f9 */
[C---:B------:R-:W-:Y:S02]  /*b230*/  IADD3 R240, P2, R67.reuse, R240, RZ ;  /* 0x000000f043f07210 */ /* 0x040fe40007f5e0ff */
[----:B------:R0:W-:Y:S01]  /*b240*/  STL [R1+0x70], R174 ;  /* 0x000070ae01007387 */ /* 0x0001e20000100800 */
[----:B------:R-:W-:-:S03]  /*b250*/  IADD3 R238, P3, R67, R238, RZ ;  /* 0x000000ee43ee7210 */ /* 0x000fc60007f7e0ff */
[----:B------:R0:W-:Y:S01]  /*b260*/  STL [R1+0x44], R172 ;  /* 0x000044ac01007387 */ /* 0x0001e20000100800 */
[----:B------:R-:W-:Y:S03]  /*b270*/  QGMMA.64x32x32.F32.E4M3.E4M3 R24, gdesc[UR12], R24, gsb0 ;  /* 0x006000000c1879f3 */ /* 0x000fe60008000818 */
[----:B------:R0:W-:Y:S04]  /*b280*/  STL [R1+0x68], R170 ;  /* 0x000068aa01007387 */ /* 0x0001e80000100800 */
[----:B------:R0:W-:Y:S01]  /*b290*/  STL [R1+0x3c], R167 ;  /* 0x00003ca701007387 */ /* 0x0001e20000100800 */
[----:B--2---:R-:W-:Y:S01]  /*b2a0*/  IMAD.X R195, R0, 0x1, R195, P4 ;  /* 0x0000000100c37824 */ /* 0x004fe200020e06c3 */
[----:B------:R-:W-:-:S02]  /*b2b0*/  IADD3 R248, P4, R67, R248, RZ ;  /* 0x000000f843f87210 */ /* 0x000fc40007f9e0ff */
[----:B------:R0:W-:Y:S01]  /*b2c0*/  STL [R1+0x60], R165 ;  /* 0x000060a501007387 */ /* 0x0001e20000100800 */
[----:B------:R-:W-:-:S03]  /*b2d0*/  IMAD.X R239, R0, 0x1, R239, P2 ;  /* 0x0000000100ef7824 */ /* 0x000fc600010e06ef */
[----:B------:R0:W-:Y:S01]  /*b2e0*/  STL [R1+0x34], R162 ;  /* 0x000034a201007387 */ /* 0x0001e20000100800 */
[C---:B------:R-:W-:Y:S01]  /*b2f0*/  IMAD.X R247, R0.reuse, 0x1, R247, P4 ;  /* 0x0000000100f77824 */ /* 0x040fe200020e06f7 */
[C---:B------:R-:W-:Y:S01]  /*b300*/  IADD3 R236, P4, R67.reuse, R236, RZ ;  /* 0x000000ec43ec7210 */ /* 0x040fe20007f9e0ff */
[C---:B------:R-:W-:Y:S01]  /*b310*/  IMAD.X R237, R0.reuse, 0x1, R237, P3 ;  /* 0x0000000100ed7824 */ /* 0x040fe200018e06ed */
[----:B------:R0:W-:Y:S01]  /*b320*/  STL [R1+0x58], R160 ;  /* 0x000058a001007387 */ /* 0x0001e20000100800 */
[C---:B------:R-:W-:Y:S02]  /*b330*/  IADD3 R228, P2, R67.reuse, R228, RZ ;  /* 0x000000e443e47210 */ /* 0x040fe40007f5e0ff */
[----:B------:R-:W-:Y:S01]  /*b340*/  IADD3 R226, P3, R67, R226, RZ ;  /* 0x000000e243e27210 */ /* 0x000fe20007f7e0ff */
[----:B------:R0:W-:Y:S04]  /*b350*/  STL [R1+0x2c], R158 ;  /* 0x00002c9e01007387 */ /* 0x0001e80000100800 */
[----:B------:R0:W-:Y:S01]  /*b360*/  STL [R1+0x50], R156 ;  /* 0x0000509c01007387 */ /* 0x0001e20000100800 */
[----:B------:R-:W-:-:S03]  /*b370*/  IMAD.X R235, R0, 0x1, R235, P4 ;  /* 0x0000000100eb7824 */ /* 0x000fc600020e06eb */
[----:B------:R0:W-:Y:S01]  /*b380*/  STL [R1+0x24], R155 ;  /* 0x0000249b01007387 */ /* 0x0001e20000100800 */
[----:B------:R-:W-:-:S03]  /*b390*/  IADD3 R224, P4, R67, R224, RZ ;  /* 0x000000e043e07210 */ /* 0x000fc60007f9e0ff */
[----:B------:R0:W-:Y:S01]  /*b3a0*/  STL [R1+0x48], R152 ;  /* 0x0000489801007387 */ /* 0x0001e20000100800 */
[----:B---3--:R-:W-:Y:S01]  /*b3b0*/  IMAD.X R201, R0, 0x1, R201, P5 ;  /* 0x0000000100c97824 */ /* 0x008fe200028e06c9 */
[----:B------:R-:W-:-:S05]  /*b3c0*/  IADD3 R246, P5, R67, R246, RZ ;  /* 0x000000f643f67210 */ /* 0x000fca0007fbe0ff */
[C---:B------:R-:W-:Y:S01]  /*b3d0*/  IMAD.X R245, R0.reuse, 0x1, R245, P5 ;  /* 0x0000000100f57824 */ /* 0x040fe200028e06f5 */
[C---:B------:R-:W-:Y:S01]  /*b3e0*/  IADD3 R234, P5, R67.reuse, R234, RZ ;  /* 0x000000ea43ea7210 */ /* 0x040fe20007fbe0ff */
[----:B------:R0:W-:Y:S01]  /*b3f0*/  STL [R1+0x1c], R150 ;  /* 0x00001c9601007387 */ /* 0x0001e20000100800 */
[C---:B------:R-:W-:Y:S01]  /*b400*/  IMAD.X R227, R0.reuse, 0x1, R227, P2 ;  /* 0x0000000100e37824 */ /* 0x040fe200010e06e3 */
[C---:B------:R-:W-:Y:S01]  /*b410*/  IADD3 R216, P2, R67.reuse, R216, RZ ;  /* 0x000000d843d87210 */ /* 0x040fe20007f5e0ff */
[C---:B------:R-:W-:Y:S01]  /*b420*/  IMAD.X R225, R0.reuse, 0x1, R225, P3 ;  /* 0x0000000100e17824 */ /* 0x040fe200018e06e1 */
[----:B------:R0:W-:Y:S01]  /*b430*/  STL [R1+0x40], R149 ;  /* 0x0000409501007387 */ /* 0x0001e20000100800 */
[C---:B------:R-:W-:Y:S01]  /*b440*/  IMAD.X R233, R0.reuse, 0x1, R233, P5 ;  /* 0x0000000100e97824 */ /* 0x040fe200028e06e9 */
[C---:B------:R-:W-:Y:S02]  /*b450*/  IADD3 R222, P5, R67.reuse, R222, RZ ;  /* 0x000000de43de7210 */ /* 0x040fe40007fbe0ff */
[----:B------:R0:W-:Y:S01]  /*b460*/  STL [R1+0x14], R133 ;  /* 0x0000148501007387 */ /* 0x0001e20000100800 */
[----:B----4-:R-:W-:Y:S01]  /*b470*/  IMAD.X R82, R0, 0x1, R82, P6 ;  /* 0x0000000100527824 */ /* 0x010fe200030e0652 */
[----:B------:R-:W-:-:S05]  /*b480*/  IADD3 R244, P6, R67, R244, RZ ;  /* 0x000000f443f47210 */ /* 0x000fca0007fde0ff */
[----:B------:R-:W-:Y:S01]  /*b490*/  IMAD.X R243, R0, 0x1, R243, P6 ;  /* 0x0000000100f37824 */ /* 0x000fe200030e06f3 */
[C---:B------:R-:W-:Y:S01]  /*b4a0*/  IADD3 R232, P6, R67.reuse, R232, RZ ;  /* 0x000000e843e87210 */ /* 0x040fe20007fde0ff */
[----:B------:R0:W-:Y:S01]  /*b4b0*/  STL [R1+0x38], R134 ;  /* 0x0000388601007387 */ /* 0x0001e20000100800 */
[----:B------:R-:W-:-:S03]  /*b4c0*/  IADD3 R214, P3, R67, R214, RZ ;  /* 0x000000d643d67210 */ /* 0x000fc60007f7e0ff */
[C---:B------:R-:W-:Y:S01]  /*b4d0*/  IMAD.X R231, R0.reuse, 0x1, R231, P6 ;  /* 0x0000000100e77824 */ /* 0x040fe200030e06e7 */
[C---:B------:R-:W-:Y:S01]  /*b4e0*/  IADD3 R220, P6, R67.reuse, R220, RZ ;  /* 0x000000dc43dc7210 */ /* 0x040fe20007fde0ff */
[----:B------:R0:W-:Y:S01]  /*b4f0*/  STL [R1+0xc], R135 ;  /* 0x00000c8701007387 */ /* 0x0001e20000100800 */
[----:B-----5:R-:W-:Y:S01]  /*b500*/  IMAD.X R83, R0, 0x1, R83, P1 ;  /* 0x0000000100537824 */ /* 0x020fe200008e0653 */
[----:B------:R-:W-:-:S05]  /*b510*/  IADD3 R242, P1, R67, R242, RZ ;  /* 0x000000f243f27210 */ /* 0x000fca0007f3e0ff */
[C---:B------:R-:W-:Y:S01]  /*b520*/  IMAD.X R241, R0.reuse, 0x1, R241, P1 ;  /* 0x0000000100f17824 */ /* 0x040fe200008e06f1 */
[C---:B------:R-:W-:Y:S01]  /*b530*/  IADD3 R230, P1, R67.reuse, R230, RZ ;  /* 0x000000e643e67210 */ /* 0x040fe20007f3e0ff */
[----:B------:R0:W-:Y:S04]  /*b540*/  STL [R1+0x30], R185 ;  /* 0x000030b901007387 */ /* 0x0001e80000100800 */
[C---:B------:R-:W-:Y:S01]  /*b550*/  IMAD.X R229, R0.reuse, 0x1, R229, P1 ;  /* 0x0000000100e57824 */ /* 0x040fe200008e06e5 */
[C---:B------:R-:W-:Y:S01]  /*b560*/  IADD3 R218, P1, R67.reuse, R218, RZ ;  /* 0x000000da43da7210 */ /* 0x040fe20007f3e0ff */
[----:B------:R0:W-:Y:S01]  /*b570*/  STL [R1+0x4], R189 ;  /* 0x000004bd01007387 */ /* 0x0001e20000100800 */
[C---:B------:R-:W-:Y:S01]  /*b580*/  IMAD.X R223, R0.reuse, 0x1, R223, P4 ;  /* 0x0000000100df7824 */ /* 0x040fe200020e06df */
[C---:B------:R-:W-:Y:S01]  /*b590*/  IADD3 R212, P4, R67.reuse, R212, RZ ;  /* 0x000000d443d47210 */ /* 0x040fe20007f9e0ff */
[C---:B------:R-:W-:Y:S01]  /*b5a0*/  IMAD.X R221, R0.reuse, 0x1, R221, P5 ;  /* 0x0000000100dd7824 */ /* 0x040fe200028e06dd */
[----:B------:R0:W-:Y:S01]  /*b5b0*/  STL [R1+0x28], R193 ;  /* 0x000028c101007387 */ /* 0x0001e20000100800 */
[C---:B------:R-:W-:Y:S01]  /*b5c0*/  IADD3 R210, P5, R67.reuse, R210, RZ ;  /* 0x000000d243d27210 */ /* 0x040fe20007fbe0ff */
[C---:B------:R-:W-:Y:S01]  /*b5d0*/  IMAD.X R219, R0.reuse, 0x1, R219, P6 ;  /* 0x0000000100db7824 */ /* 0x040fe200030e06db */
[C---:B------:R-:W-:Y:S01]  /*b5e0*/  IADD3 R208, P6, R67.reuse, R208, RZ ;  /* 0x000000d043d07210 */ /* 0x040fe20007fde0ff */
[----:B------:R0:W-:Y:S01]  /*b5f0*/  STL [R1+0x20], R197 ;  /* 0x000020c501007387 */ /* 0x0001e20000100800 */
[C---:B------:R-:W-:Y:S01]  /*b600*/  IMAD.X R217, R0.reuse, 0x1, R217, P1 ;  /* 0x0000000100d97824 */ /* 0x040fe200008e06d9 */
[C---:B------:R-:W-:Y:S01]  /*b610*/  IADD3 R79, P1, R67.reuse, R79, RZ ;  /* 0x0000004f434f7210 */ /* 0x040fe20007f3e0ff */
[C---:B------:R-:W-:Y:S01]  /*b620*/  IMAD.X R215, R0.reuse, 0x1, R215, P2 ;  /* 0x0000000100d77824 */ /* 0x040fe200010e06d7 */
[----:B------:R0:W-:Y:S01]  /*b630*/  STL [R1+0x18], R195 ;  /* 0x000018c301007387 */ /* 0x0001e20000100800 */
[----:B------:R-:W-:Y:S01]  /*b640*/  IMAD.X R213, R0, 0x1, R213, P3 ;  /* 0x0000000100d57824 */ /* 0x000fe200018e06d5 */
[----:B------:R-:W-:-:S02]  /*b650*/  IADD3 R78, P2, R67, R78, RZ ;  /* 0x0000004e434e7210 */ /* 0x000fc40007f5e0ff */
[----:B------:R-:W-:Y:S01]  /*b660*/  IADD3 R77, P3, R67, R77, RZ ;  /* 0x0000004d434d7210 */ /* 0x000fe20007f7e0ff */
[----:B------:R0:W-:Y:S01]  /*b670*/  STL [R1+0x10], R201 ;  /* 0x000010c901007387 */ /* 0x0001e20000100800 */
[----:B------:R-:W-:-:S03]  /*b680*/  VIADD R66, R66, 0x1 ;  /* 0x0000000142427836 */ /* 0x000fc60000000000 */
[----:B------:R0:W-:Y:S01]  /*b690*/  STL [R1+0x8], R82 ;  /* 0x0000085201007387 */ /* 0x0001e20000100800 */
[C---:B------:R-:W-:Y:S01]  /*b6a0*/  IMAD.X R211, R0.reuse, 0x1, R211, P4 ;  /* 0x0000000100d37824 */ /* 0x040fe200020e06d3 */
[C---:B------:R-:W-:Y:S01]  /*b6b0*/  IADD3 R76, P4, R67.reuse, R76, RZ ;  /* 0x0000004c434c7210 */ /* 0x040fe20007f9e0ff */
[C---:B------:R-:W-:Y:S01]  /*b6c0*/  IMAD.X R209, R0.reuse, 0x1, R209, P5 ;  /* 0x0000000100d17824 */ /* 0x040fe200028e06d1 */
[----:B------:R0:W-:Y:S01]  /*b6d0*/  STL [R1], R83 ;  /* 0x0000005301007387 */ /* 0x0001e20000100800 */
[----:B------:R-:W-:Y:S01]  /*b6e0*/  IADD3 R75, P5, R67, R75, RZ ;  /* 0x0000004b434b7210 */ /* 0x000fe20007fbe0ff */
[----:B------:R-:W-:Y:S01]  /*b6f0*/  IMAD.X R207, R0, 0x1, R207, P6 ;  /* 0x0000000100cf7824 */ /* 0x000fe200030e06cf */
[----:B------:R-:W-:Y:S01]  /*b700*/  IADD3 R74, P6, R74, UR17, RZ ;  /* 0x000000114a4a7c10 */ /* 0x000fe2000ffde0ff */
[C---:B------:R-:W-:Y:S01]  /*b710*/  IMAD.X R58, R0.reuse, 0x1, R58, P1 ;  /* 0x00000001003a7824 */ /* 0x040fe200008e063a */
[----:B------:R-:W-:Y:S01]  /*b720*/  IADD3 R73, P1, R73, UR17, RZ ;  /* 0x0000001149497c10 */ /* 0x000fe2000ff3e0ff */
[----:B------:R-:W-:Y:S01]  /*b730*/  IMAD.X R56, R0, 0x1, R56, P2 ;  /* 0x0000000100387824 */ /* 0x000fe200010e0638 */
[----:B------:R-:W-:Y:S01]  /*b740*/  IADD3 R72, P2, R72, UR17, RZ ;  /* 0x0000001148487c10 */ /* 0x000fe2000ff5e0ff */
[----:B------:R-:W-:Y:S01]  /*b750*/  IMAD.X R22, R0, 0x1, R22, P3 ;  /* 0x0000000100167824 */ /* 0x000fe200018e0616 */
[----:B------:R-:W-:-:S02]  /*b760*/  IADD3 R71, P3, R71, UR17, RZ ;  /* 0x0000001147477c10 */ /* 0x000fc4000ff7e0ff */
[----:B------:R-:W-:Y:S01]  /*b770*/  ISETP.NE.U32.AND P0, PT, R66, R81, PT ;  /* 0x000000514200720c */ /* 0x000fe20003f05070 */
[----:B------:R-:W-:Y:S01]  /*b780*/  IMAD.X R20, R0, 0x1, R20, P4 ;  /* 0x0000000100147824 */ /* 0x000fe200020e0614 */
[----:B------:R-:W-:Y:S01]  /*b790*/  IADD3.X R16, R16, UR25, RZ, P6, !PT ;  /* 0x0000001910107c10 */ /* 0x000fe2000b7fe4ff */
[----:B------:R-:W-:Y:S01]  /*b7a0*/  IMAD.X R18, R0, 0x1, R18, P5 ;  /* 0x0000000100127824 */ /* 0x000fe200028e0612 */
[----:B------:R-:W-:Y:S02]  /*b7b0*/  IADD3.X R14, R14, UR25, RZ, P1, !PT ;  /* 0x000000190e0e7c10 */ /* 0x000fe40008ffe4ff */
[----:B------:R-:W-:Y:S02]  /*b7c0*/  IADD3.X R12, R12, UR25, RZ, P2, !PT ;  /* 0x000000190c0c7c10 */ /* 0x000fe400097fe4ff */
[----:B------:R-:W-:Y:S02]  /*b7d0*/  IADD3.X R10, R10, UR25, RZ, P3, !PT ;  /* 0x000000190a0a7c10 */ /* 0x000fe40009ffe4ff */
[----:B------:R-:W-:-:S02]  /*b7e0*/  IADD3 R70, P4, R70, UR17, RZ ;  /* 0x0000001146467c10 */ /* 0x000fc4000ff9e0ff */
[----:B------:R-:W-:Y:S02]  /*b7f0*/  IADD3 R69, P5, R69, UR17, RZ ;  /* 0x0000001145457c10 */ /* 0x000fe4000ffbe0ff */
[----:B------:R-:W-:Y:S02]  /*b800*/  IADD3 R65, P6, R65, UR17, RZ ;  /* 0x0000001141417c10 */ /* 0x000fe4000ffde0ff */
[----:B------:R-:W-:Y:S02]  /*b810*/  IADD3 R64, P1, R64, UR17, RZ ;  /* 0x0000001140407c10 */ /* 0x000fe4000ff3e0ff */
[----:B------:R-:W-:Y:S02]  /*b820*/  IADD3 R63, P2, R63, UR17, RZ ;  /* 0x000000113f3f7c10 */ /* 0x000fe4000ff5e0ff */
[----:B------:R-:W-:Y:S02]  /*b830*/  IADD3 R62, P3, R62, UR17, RZ ;  /* 0x000000113e3e7c10 */ /* 0x000fe4000ff7e0ff */
[----:B------:R-:W-:-:S02]  /*b840*/  IADD3.X R9, R9, UR25, RZ, P4, !PT ;  /* 0x0000001909097c10 */ /* 0x000fc4000a7fe4ff */
[----:B------:R-:W-:Y:S02]  /*b850*/  IADD3.X R8, R8, UR25, RZ, P5, !PT ;  /* 0x0000001908087c10 */ /* 0x000fe4000affe4ff */
[----:B------:R-:W-:Y:S02]  /*b860*/  IADD3.X R7, R7, UR25, RZ, P6, !PT ;  /* 0x0000001907077c10 */ /* 0x000fe4000b7fe4ff */
        /* <DEDUP_REMOVED lines=8> */
[----:B------:R-:W-:Y:S01]  /*b8f0*/  IADD3 R21, P3, R21, UR17, RZ ;  /* 0x0000001115157c10 */ /* 0x000fe2000ff7e0ff */
[----:B------:R-:W-:Y:S02]  /*b900*/  WARPGROUP.DEPBAR.LE gsb0, 0x0 ;  /* 0x00008000000079c5 */ /* 0x000fe40000010000 */
[----:B------:R-:W-:-:S02]  /*b910*/  IADD3.X R3, R3, UR25, RZ, P4, !PT ;  /* 0x0000001903037c10 */ /* 0x000fc4000a7fe4ff */
[----:B------:R-:W-:Y:S02]  /*b920*/  IADD3.X R19, R19, UR25, RZ, P5, !PT ;  /* 0x0000001913137c10 */ /* 0x000fe4000affe4ff */
[----:B------:R-:W-:Y:S02]  /*b930*/  IADD3.X R17, R17, UR25, RZ, P6, !PT ;  /* 0x0000001911117c10 */ /* 0x000fe4000b7fe4ff */
[----:B------:R-:W-:Y:S02]  /*b940*/  IADD3.X R15, R15, UR25, RZ, P1, !PT ;  /* 0x000000190f0f7c10 */ /* 0x000fe40008ffe4ff */
[----:B------:R-:W-:Y:S02]  /*b950*/  IADD3.X R13, R13, UR25, RZ, P2, !PT ;  /* 0x000000190d0d7c10 */ /* 0x000fe400097fe4ff */
[----:B------:R-:W-:Y:S01]  /*b960*/  IADD3.X R11, R11, UR25, RZ, P3, !PT ;  /* 0x000000190b0b7c10 */ /* 0x000fe20009ffe4ff */
[----:B0-----:R-:W-:Y:S06]  /*b970*/  @P0 BRA `(.L_x_2) ;  /* 0xffffff8400d00947 */ /* 0x001fec000383ffff */
.L_x_1:
[----:B------:R-:W2:Y:S01]  /*b980*/  LDL.LU R84, [R1+0x344] ;  /* 0x0003440001547983 */ /* 0x000ea20000300800 */
[----:B------:R-:W1:Y:S01]  /*b990*/  S2R R83, SR_TID.X ;  /* 0x0000000000537919 */ /* 0x000e620000002100 */
[----:B------:R-:W-:Y:S01]  /*b9a0*/  F2FP.SATFINITE.E4M3.F32.PACK_AB_MERGE_C R42, R43, R42, RZ ;  /* 0x0000002a2b2a723e */ /* 0x000fe200048070ff */
[----:B------:R-:W-:Y:S01]  /*b9b0*/  ULDC.64 UR6, c[0x0][0x228] ;  /* 0x00008a0000067ab9 */ /* 0x000fe20000000a00 */
[----:B------:R-:W-:Y:S01]  /*b9c0*/  F2FP.SATFINITE.E4M3.F32.PACK_AB_MERGE_C R47, R47, R46, RZ ;  /* 0x0000002e2f2f723e */ /* 0x000fe200048070ff */
[----:B------:R-:W3:Y:S01]  /*b9d0*/  LDL.LU R82, [R1+0x340] ;  /* 0x0003400001527983 */ /* 0x000ee20000300800 */
[----:B------:R-:W-:Y:S01]  /*b9e0*/  F2FP.SATFINITE.E4M3.F32.PACK_AB_MERGE_C R40, R41, R40, RZ ;  /* 0x000000282928723e */ /* 0x000fe200048070ff */
[----:B------:R-:W-:Y:S02]  /*b9f0*/  ULDC UR4, c[0x0][0x244] ;  /* 0x0000910000047ab9 */ /* 0x000fe40000000800 */
[----:B------:R-:W4:Y:S01]  /*ba00*/  LDL.LU R81, [R1+0x318] ;  /* 0x0003180001517983 */ /* 0x000f220000300800 */
[----:B------:R-:W-:-:S02]  /*ba10*/  F2FP.SATFINITE.E4M3.F32.PACK_AB_MERGE_C R45, R45, R44, RZ ;  /* 0x0000002c2d2d723e */ /* 0x000fc400048070ff */
[----:B------:R-:W-:Y:S02]  /*ba20*/  F2FP.SATFINITE.E4M3.F32.PACK_AB_MERGE_C R24, R25, R24, RZ ;  /* 0x000000181918723e */ /* 0x000fe400048070ff */
[----:B------:R-:W-:Y:S02]  /*ba30*/  F2FP.SATFINITE.E4M3.F32.PACK_AB_MERGE_C R26, R27, R26, RZ ;  /* 0x0000001a1b1a723e */ /* 0x000fe400048070ff */
[----:B------:R-:W-:Y:S02]  /*ba40*/  F2FP.SATFINITE.E4M3.F32.PACK_AB_MERGE_C R29, R29, R28, RZ ;  /* 0x0000001c1d1d723e */ /* 0x000fe400048070ff */
[----:B------:R-:W-:Y:S02]  /*ba50*/  F2FP.SATFINITE.E4M3.F32.PACK_AB_MERGE_C R31, R31, R30, RZ ;  /* 0x0000001e1f1f723e */ /* 0x000fe400048070ff */
[----:B------:R-:W-:Y:S02]  /*ba60*/  PRMT R41, R42, 0x5410, R47 ;  /* 0x000054102a297816 */ /* 0x000fe4000000002f */
[----:B------:R-:W-:-:S02]  /*ba70*/  PRMT R40, R40, 0x5410, R45 ;  /* 0x0000541028287816 */ /* 0x000fc4000000002d */
[----:B------:R-:W-:Y:S02]  /*ba80*/  PRMT R42, R24, 0x5410, R29 ;  /* 0x00005410182a7816 */ /* 0x000fe4000000001d */
[----:B------:R-:W-:Y:S02]  /*ba90*/  PRMT R43, R26, 0x5410, R31 ;  /* 0x000054101a2b7816 */ /* 0x000fe4000000001f */
[----:B------:R-:W-:Y:S02]  /*baa0*/  F2FP.SATFINITE.E4M3.F32.PACK_AB_MERGE_C R50, R51, R50, RZ ;  /* 0x000000323332723e */ /* 0x000fe400048070ff */
[----:B------:R-:W-:Y:S02]  /*bab0*/  F2FP.SATFINITE.E4M3.F32.PACK_AB_MERGE_C R55, R55, R54, RZ ;  /* 0x000000363737723e */ /* 0x000fe400048070ff */
[----:B------:R-:W-:Y:S01]  /*bac0*/  F2FP.SATFINITE.E4M3.F32.PACK_AB_MERGE_C R48, R49, R48, RZ ;  /* 0x000000303130723e */ /* 0x000fe200048070ff */
[C---:B-1----:R-:W-:Y:S01]  /*bad0*/  IMAD.SHL.U32 R2, R83.reuse, 0x80, RZ ;  /* 0x0000008053027824 */ /* 0x042fe200078e00ff */
[----:B------:R-:W-:-:S02]  /*bae0*/  LOP3.LUT R18, R83, 0xff, RZ, 0xc0, !PT ;  /* 0x000000ff53127812 */ /* 0x000fc400078ec0ff */
[----:B------:R-:W-:Y:S02]  /*baf0*/  F2FP.SATFINITE.E4M3.F32.PACK_AB_MERGE_C R53, R53, R52, RZ ;  /* 0x000000343535723e */ /* 0x000fe400048070ff */
[----:B------:R-:W-:Y:S01]  /*bb00*/  LOP3.LUT R3, R2, 0x800, RZ, 0xc0, !PT ;  /* 0x0000080002037812 */ /* 0x000fe200078ec0ff */
[----:B------:R-:W-:Y:S01]  /*bb10*/  IMAD.SHL.U32 R2, R83, 0x8, RZ ;  /* 0x0000000853027824 */ /* 0x000fe200078e00ff */
[----:B------:R-:W-:Y:S01]  /*bb20*/  LEA R18, R18, UR16, 0x4 ;  /* 0x0000001012127c11 */ /* 0x000fe2000f8e20ff */
[----:B------:R-:W-:Y:S01]  /*bb30*/  BAR.SYNC.DEFER_BLOCKING 0x0 ;  /* 0x0000000000007b1d */ /* 0x000fe20000010000 */
[----:B------:R-:W-:Y:S02]  /*bb40*/  F2FP.SATFINITE.E4M3.F32.PACK_AB_MERGE_C R32, R33, R32, RZ ;  /* 0x000000202120723e */ /* 0x000fe400048070ff */
[----:B------:R-:W-:Y:S02]  /*bb50*/  LOP3.LUT R2, R2, 0x700, RZ, 0xc0, !PT ;  /* 0x0000070002027812 */ /* 0x000fe400078ec0ff */
[----:B------:R-:W-:-:S02]  /*bb60*/  F2FP.SATFINITE.E4M3.F32.PACK_AB_MERGE_C R34, R35, R34, RZ ;  /* 0x000000222322723e */ /* 0x000fc400048070ff */
[----:B------:R-:W-:Y:S02]  /*bb70*/  F2FP.SATFINITE.E4M3.F32.PACK_AB_MERGE_C R37, R37, R36, RZ ;  /* 0x000000242525723e */ /* 0x000fe400048070ff */
[----:B------:R-:W-:Y:S02]  /*bb80*/  F2FP.SATFINITE.E4M3.F32.PACK_AB_MERGE_C R39, R39, R38, RZ ;  /* 0x000000262727723e */ /* 0x000fe400048070ff */
[----:B------:R-:W-:Y:S02]  /*bb90*/  PRMT R49, R50, 0x5410, R55 ;  /* 0x0000541032317816 */ /* 0x000fe40000000037 */
[----:B------:R-:W-:Y:S02]  /*bba0*/  PRMT R48, R48, 0x5410, R53 ;  /* 0x0000541030307816 */ /* 0x000fe40000000035 */
[----:B------:R-:W-:Y:S02]  /*bbb0*/  PRMT R50, R32, 0x5410, R37 ;  /* 0x0000541020327816 */ /* 0x000fe40000000025 */
[----:B------:R-:W-:-:S02]  /*bbc0*/  PRMT R51, R34, 0x5410, R39 ;  /* 0x0000541022337816 */ /* 0x000fc40000000027 */
[----:B--2---:R-:W-:-:S04]  /*bbd0*/  LOP3.LUT R0, R84, 0xf0, RZ, 0xc0, !PT ;  /* 0x000000f054007812 */ /* 0x004fc800078ec0ff */
[----:B------:R-:W-:Y:S02]  /*bbe0*/  IADD3 R3, R3, UR16, R0 ;  /* 0x0000001003037c10 */ /* 0x000fe4000fffe000 */
[----:B---3--:R-:W-:-:S03]  /*bbf0*/  ISETP.GE.AND P0, PT, R82, UR6, PT ;  /* 0x0000000652007c0c */ /* 0x008fc6000bf06270 */
[----:B0-----:R-:W-:Y:S02]  /*bc00*/  IMAD.IADD R12, R2, 0x1, R3 ;  /* 0x00000001020c7824 */ /* 0x001fe400078e0203 */
[----:B----4-:R-:W-:-:S03]  /*bc10*/  VIADD R0, R81, 0x1 ;  /* 0x0000000151007836 */ /* 0x010fc60000000000 */
[----:B------:R-:W-:Y:S01]  /*bc20*/  STSM.16.M88.4 [R12], R40 ;  /* 0x000000280c007844 */ /* 0x000fe20000000200 */
[C---:B------:R-:W-:Y:S01]  /*bc30*/  VIADD R2, R81.reuse, 0x2 ;  /* 0x0000000251027836 */ /* 0x040fe20000000000 */
[----:B------:R-:W-:Y:S01]  /*bc40*/  BAR.SYNC.DEFER_BLOCKING 0x0 ;  /* 0x0000000000007b1d */ /* 0x000fe20000010000 */
[----:B------:R-:W-:Y:S01]  /*bc50*/  ISETP.LT.AND P5, PT, R0, UR7, !P0 ;  /* 0x0000000700007c0c */ /* 0x000fe2000c7a1270 */
[----:B------:R-:W-:Y:S02]  /*bc60*/  IMAD R0, R82, UR4, RZ ;  /* 0x0000000452007c24 */ /* 0x000fe4000f8e02ff */
[----:B------:R-:W-:Y:S01]  /*bc70*/  ISETP.LT.AND P4, PT, R2, UR7, !P0 ;  /* 0x0000000702007c0c */ /* 0x000fe2000c781270 */
[C---:B------:R-:W-:Y:S01]  /*bc80*/  VIADD R3, R81.reuse, 0x3 ;  /* 0x0000000351037836 */ /* 0x040fe20000000000 */
[----:B------:R-:W-:Y:S01]  /*bc90*/  ULDC.64 UR4, c[0x0][0x220] ;  /* 0x0000880000047ab9 */ /* 0x000fe20000000a00 */
[----:B------:R-:W-:Y:S01]  /*bca0*/  VIADD R2, R81, 0x4 ;  /* 0x0000000451027836 */ /* 0x000fe20000000000 */
[----:B------:R-:W-:Y:S01]  /*bcb0*/  IADD3 R25, P1, R0, UR4, RZ ;  /* 0x0000000400197c10 */ /* 0x000fe2000ff3e0ff */
[----:B------:R-:W-:Y:S01]  /*bcc0*/  ULDC UR4, c[0x0][0x248] ;  /* 0x0000920000047ab9 */ /* 0x000fe20000000800 */
[----:B------:R-:W-:Y:S01]  /*bcd0*/  ISETP.LT.AND P3, PT, R3, UR7, !P0 ;  /* 0x0000000703007c0c */ /* 0x000fe2000c761270 */
[----:B------:R-:W-:Y:S01]  /*bce0*/  IMAD R3, R81, UR4, RZ ;  /* 0x0000000451037c24 */ /* 0x000fe2000f8e02ff */
[----:B------:R-:W-:-:S02]  /*bcf0*/  ISETP.LT.AND P2, PT, R2, UR7, !P0 ;  /* 0x0000000702007c0c */ /* 0x000fc4000c741270 */
[----:B------:R-:W-:Y:S01]  /*bd00*/  LEA.HI.X.SX32 R27, R0, UR5, 0x1, P1 ;  /* 0x00000005001b7c11 */ /* 0x000fe200088f0eff */
[C---:B------:R-:W-:Y:S01]  /*bd10*/  VIADD R9, R3.reuse, UR4 ;  /* 0x0000000403097c36 */ /* 0x040fe20008000000 */
[----:B------:R-:W-:Y:S01]  /*bd20*/  IADD3 R2, P6, R3, R25, RZ ;  /* 0x0000001903027210 */ /* 0x000fe20007fde0ff */
[C---:B------:R-:W-:Y:S01]  /*bd30*/  VIADD R0, R81.reuse, 0x5 ;  /* 0x0000000551007836 */ /* 0x040fe20000000000 */
[----:B------:R-:W-:Y:S01]  /*bd40*/  ISETP.LT.AND P1, PT, R81, UR7, !P0 ;  /* 0x0000000751007c0c */ /* 0x000fe2000c721270 */
[----:B------:R-:W-:Y:S01]  /*bd50*/  VIADD R11, R9, UR4 ;  /* 0x00000004090b7c36 */ /* 0x000fe20008000000 */
[----:B------:R-:W-:Y:S02]  /*bd60*/  LEA.HI.X.SX32 R3, R3, R27, 0x1, P6 ;  /* 0x0000001b03037211 */ /* 0x000fe400030f0eff */
[C---:B------:R-:W-:Y:S01]  /*bd70*/  IADD3 R8, P6, R9.reuse, R25, RZ ;  /* 0x0000001909087210 */ /* 0x040fe20007fde0ff */
[----:B------:R-:W0:Y:S03]  /*bd80*/  LDS.128 R4, [R18] ;  /* 0x0000000012047984 */ /* 0x000e260000000c00 */
[----:B------:R-:W-:Y:S01]  /*bd90*/  LEA.HI.X.SX32 R9, R9, R27, 0x1, P6 ;  /* 0x0000001b09097211 */ /* 0x000fe200030f0eff */
[----:B------:R-:W-:Y:S01]  /*bda0*/  BAR.SYNC.DEFER_BLOCKING 0x0 ;  /* 0x0000000000007b1d */ /* 0x000fe20000010000 */
[----:B------:R-:W-:-:S05]  /*bdb0*/  IADD3 R10, P6, R11, R25, RZ ;  /* 0x000000190b0a7210 */ /* 0x000fca0007fde0ff */
[----:B------:R1:W-:Y:S01]  /*bdc0*/  STSM.16.M88.4 [R12], R48 ;  /* 0x000000300c007844 */ /* 0x0003e20000000200 */
[C---:B0-----:R-:W-:Y:S01]  /*bdd0*/  PRMT R13, R4.reuse, 0x7770, RZ ;  /* 0x00007770040d7816 */ /* 0x041fe200000000ff */
[----:B------:R-:W-:Y:S01]  /*bde0*/  BAR.SYNC.DEFER_BLOCKING 0x0 ;  /* 0x0000000000007b1d */ /* 0x000fe20000010000 */
[----:B------:R-:W-:Y:S01]  /*bdf0*/  PRMT R15, R4, 0x7771, RZ ;  /* 0x00007771040f7816 */ /* 0x000fe200000000ff */
[C---:B-1----:R-:W-:Y:S01]  /*be00*/  VIADD R12, R11.reuse, UR4 ;  /* 0x000000040b0c7c36 */ /* 0x042fe20008000000 */
[----:B------:R-:W-:Y:S02]  /*be10*/  LEA.HI.X.SX32 R11, R11, R27, 0x1, P6 ;  /* 0x0000001b0b0b7211 */ /* 0x000fe400030f0eff */
[C---:B------:R-:W-:Y:S01]  /*be20*/  PRMT R19, R5.reuse, 0x7770, RZ ;  /* 0x0000777005137816 */ /* 0x040fe200000000ff */
[----:B------:R-:W-:Y:S01]  /*be30*/  VIADD R14, R12, UR4 ;  /* 0x000000040c0e7c36 */ /* 0x000fe20008000000 */
[C---:B------:R-:W-:Y:S02]  /*be40*/  PRMT R17, R5.reuse, 0x7771, RZ ;  /* 0x0000777105117816 */ /* 0x040fe400000000ff */
[----:B------:R-:W-:-:S02]  /*be50*/  PRMT R23, R5, 0x7773, RZ ;  /* 0x0000777305177816 */ /* 0x000fc400000000ff */
[----:B------:R-:W-:Y:S01]  /*be60*/  PRMT R21, R6, 0x7772, RZ ;  /* 0x0000777206157816 */ /* 0x000fe200000000ff */
[----:B------:R0:W-:Y:S01]  /*be70*/  @P1 STG.E.U8 desc[UR18][R2.64], R13 ;  /* 0x0000000d02001986 */ /* 0x0001e2000c101112 */
[----:B------:R-:W-:Y:S01]  /*be80*/  ISETP.LT.AND P1, PT, R0, UR7, !P0 ;  /* 0x0000000700007c0c */ /* 0x000fe2000c721270 */
[C---:B------:R-:W-:Y:S02]  /*be90*/  VIADD R0, R81.reuse, 0x6 ;  /* 0x0000000651007836 */ /* 0x040fe40000000000 */
[----:B------:R1:W-:Y:S03]  /*bea0*/  @P5 STG.E.U8 desc[UR18][R8.64], R15 ;  /* 0x0000000f08005986 */ /* 0x0003e6000c101112 */
[----:B------:R-:W-:Y:S01]  /*beb0*/  ISETP.LT.AND P5, PT, R0, UR7, !P0 ;  /* 0x0000000700007c0c */ /* 0x000fe2000c7a1270 */
[----:B------:R-:W-:Y:S01]  /*bec0*/  VIADD R0, R81, 0x7 ;  /* 0x0000000751007836 */ /* 0x000fe20000000000 */
[----:B------:R2:W-:Y:S01]  /*bed0*/  @P4 STG.E.U8 desc[UR18][R10.64], R19 ;  /* 0x000000130a004986 */ /* 0x0005e2000c101112 */
[----:B0-----:R-:W-:-:S03]  /*bee0*/  IADD3 R2, P6, R12, R25, RZ ;  /* 0x000000190c027210 */ /* 0x001fc60007fde0ff */
[----:B------:R-:W-:Y:S01]  /*bef0*/  ISETP.LT.AND P4, PT, R0, UR7, !P0 ;  /* 0x0000000700007c0c */ /* 0x000fe2000c781270 */
[C---:B------:R-:W-:Y:S01]  /*bf00*/  VIADD R0, R81.reuse, 0x8 ;  /* 0x0000000851007836 */ /* 0x040fe20000000000 */
[----:B------:R-:W-:Y:S02]  /*bf10*/  LEA.HI.X.SX32 R3, R12, R27, 0x1, P6 ;  /* 0x0000001b0c037211 */ /* 0x000fe400030f0eff */
[----:B------:R-:W-:Y:S02]  /*bf20*/  IADD3 R12, P6, R14, R25, RZ ;  /* 0x000000190e0c7210 */ /* 0x000fe40007fde0ff */
[----:B-1----:R-:W-:Y:S01]  /*bf30*/  PRMT R15, R6, 0x7770, RZ ;  /* 0x00007770060f7816 */ /* 0x002fe200000000ff */
[----:B------:R0:W-:Y:S01]  /*bf40*/  @P3 STG.E.U8 desc[UR18][R2.64], R17 ;  /* 0x0000001102003986 */ /* 0x0001e2000c101112 */
[C---:B------:R-:W-:Y:S01]  /*bf50*/  LEA.HI.X.SX32 R13, R14.reuse, R27, 0x1, P6 ;  /* 0x0000001b0e0d7211 */ /* 0x040fe200030f0eff */
[----:B------:R-:W-:Y:S01]  /*bf60*/  VIADD R14, R14, UR4 ;  /* 0x000000040e0e7c36 */ /* 0x000fe20008000000 */
[----:B------:R-:W-:Y:S01]  /*bf70*/  ISETP.LT.AND P3, PT, R0, UR7, !P0 ;  /* 0x0000000700007c0c */ /* 0x000fe2000c761270 */
[C---:B------:R-:W-:Y:S01]  /*bf80*/  VIADD R0, R81.reuse, 0x9 ;  /* 0x0000000951007836 */ /* 0x040fe20000000000 */
[----:B--2---:R-:W-:Y:S01]  /*bf90*/  PRMT R19, R6, 0x7771, RZ ;  /* 0x0000777106137816 */ /* 0x004fe200000000ff */
[C---:B------:R-:W-:Y:S01]  /*bfa0*/  VIADD R10, R14.reuse, UR4 ;  /* 0x000000040e0a7c36 */ /* 0x040fe20008000000 */
[----:B------:R-:W-:Y:S01]  /*bfb0*/  IADD3 R8, P6, R14, R25, RZ ;  /* 0x000000190e087210 */ /* 0x000fe20007fde0ff */
[----:B------:R1:W-:Y:S01]  /*bfc0*/  @P2 STG.E.U8 desc[UR18][R12.64], R15 ;  /* 0x0000000f0c002986 */ /* 0x0003e2000c101112 */
[----:B------:R-:W-:Y:S01]  /*bfd0*/  ISETP.LT.AND P2, PT, R0, UR7, !P0 ;  /* 0x0000000700007c0c */ /* 0x000fe2000c741270 */
[----:B------:R-:W-:Y:S01]  /*bfe0*/  VIADD R11, R10, UR4 ;  /* 0x000000040a0b7c36 */ /* 0x000fe20008000000 */
[----:B------:R-:W-:Y:S01]  /*bff0*/  LEA.HI.X.SX32 R9, R14, R27, 0x1, P6 ;  /* 0x0000001b0e097211 */ /* 0x000fe200030f0eff */
[----:B------:R-:W-:Y:S01]  /*c000*/  VIADD R0, R81, 0xa ;  /* 0x0000000a51007836 */ /* 0x000fe20000000000 */
[C---:B0-----:R-:W-:Y:S01]  /*c010*/  IADD3 R2, P6, R10.reuse, R25, RZ ;  /* 0x000000190a027210 */ /* 0x041fe20007fde0ff */
[----:B------:R-:W-:Y:S01]  /*c020*/  VIADD R14, R11, UR4 ;  /* 0x000000040b0e7c36 */ /* 0x000fe20008000000 */
[----:B------:R-:W-:Y:S01]  /*c030*/  PRMT R17, R7, 0x7770, RZ ;  /* 0x0000777007117816 */ /* 0x000fe200000000ff */
[----:B------:R0:W-:Y:S01]  /*c040*/  @P1 STG.E.U8 desc[UR18][R8.64], R19 ;  /* 0x0000001308001986 */ /* 0x0001e2000c101112 */
[----:B------:R-:W-:-:S02]  /*c050*/  LEA.HI.X.SX32 R3, R10, R27, 0x1, P6 ;  /* 0x0000001b0a037211 */ /* 0x000fc400030f0eff */
[----:B------:R-:W-:Y:S02]  /*c060*/  IADD3 R10, P6, R11, R25, RZ ;  /* 0x000000190b0a7210 */ /* 0x000fe40007fde0ff */
[----:B------:R-:W-:Y:S01]  /*c070*/  ISETP.LT.AND P1, PT, R0, UR7, !P0 ;  /* 0x0000000700007c0c */ /* 0x000fe2000c721270 */
[----:B------:R-:W-:Y:S01]  /*c080*/  VIADD R0, R81, 0xb ;  /* 0x0000000b51007836 */ /* 0x000fe20000000000 */
[----:B------:R-:W-:Y:S01]  /*c090*/  LEA.HI.X.SX32 R11, R11, R27, 0x1, P6 ;  /* 0x0000001b0b0b7211 */ /* 0x000fe200030f0eff */
[----:B------:R2:W-:Y:S01]  /*c0a0*/  @P5 STG.E.U8 desc[UR18][R2.64], R17 ;  /* 0x0000001102005986 */ /* 0x0005e2000c101112 */
[C---:B-1----:R-:W-:Y:S02]  /*c0b0*/  IADD3 R12, P6, R14.reuse, R25, RZ ;  /* 0x000000190e0c7210 */ /* 0x042fe40007fde0ff */
[----:B------:R-:W-:Y:S02]  /*c0c0*/  PRMT R15, R7, 0x7771, RZ ;  /* 0x00007771070f7816 */ /* 0x000fe400000000ff */
[C---:B------:R-:W-:Y:S01]  /*c0d0*/  LEA.HI.X.SX32 R13, R14.reuse, R27, 0x1, P6 ;  /* 0x0000001b0e0d7211 */ /* 0x040fe200030f0eff */
[----:B------:R-:W-:Y:S01]  /*c0e0*/  VIADD R14, R14, UR4 ;  /* 0x000000040e0e7c36 */ /* 0x000fe20008000000 */
[----:B------:R-:W-:Y:S01]  /*c0f0*/  ISETP.LT.AND P5, PT, R0, UR7, !P0 ;  /* 0x0000000700007c0c */ /* 0x000fe2000c7a1270 */
[----:B------:R-:W-:Y:S01]  /*c100*/  VIADD R0, R81, 0xc ;  /* 0x0000000c51007836 */ /* 0x000fe20000000000 */
[----:B------:R1:W-:Y:S01]  /*c110*/  @P4 STG.E.U8 desc[UR18][R10.64], R15 ;  /* 0x0000000f0a004986 */ /* 0x0003e2000c101112 */
[----:B0-----:R-:W-:Y:S01]  /*c120*/  VIADD R8, R14, UR4 ;  /* 0x000000040e087c36 */ /* 0x001fe20008000000 */
[----:B------:R-:W-:-:S02]  /*c130*/  PRMT R9, R4, 0x7772, RZ ;  /* 0x0000777204097816 */ /* 0x000fc400000000ff */
[----:B--2---:R-:W-:Y:S02]  /*c140*/  IADD3 R2, P6, R14, R25, RZ ;  /* 0x000000190e027210 */ /* 0x004fe40007fde0ff */
[----:B------:R-:W-:Y:S01]  /*c150*/  ISETP.LT.AND P4, PT, R0, UR7, !P0 ;  /* 0x0000000700007c0c */ /* 0x000fe2000c781270 */
[C---:B------:R-:W-:Y:S01]  /*c160*/  VIADD R0, R81.reuse, 0xd ;  /* 0x0000000d51007836 */ /* 0x040fe20000000000 */
[----:B------:R-:W-:Y:S01]  /*c170*/  LEA.HI.X.SX32 R3, R14, R27, 0x1, P6 ;  /* 0x0000001b0e037211 */ /* 0x000fe200030f0eff */
[----:B------:R0:W-:Y:S01]  /*c180*/  @P3 STG.E.U8 desc[UR18][R12.64], R9 ;  /* 0x000000090c003986 */ /* 0x0001e2000c101112 */
[----:B------:R-:W-:Y:S02]  /*c190*/  IADD3 R14, P6, R8, R25, RZ ;  /* 0x00000019080e7210 */ /* 0x000fe40007fde0ff */
[----:B------:R-:W-:Y:S01]  /*c1a0*/  PRMT R17, R4, 0x7773, RZ ;  /* 0x0000777304117816 */ /* 0x000fe200000000ff */
[----:B------:R-:W-:Y:S01]  /*c1b0*/  VIADD R4, R8, UR4 ;  /* 0x0000000408047c36 */ /* 0x000fe20008000000 */
[----:B------:R-:W-:Y:S01]  /*c1c0*/  ISETP.LT.AND P3, PT, R0, UR7, !P0 ;  /* 0x0000000700007c0c */ /* 0x000fe2000c761270 */
[----:B------:R-:W-:Y:S01]  /*c1d0*/  VIADD R0, R81, 0xe ;  /* 0x0000000e51007836 */ /* 0x000fe20000000000 */
[----:B-1----:R-:W-:Y:S01]  /*c1e0*/  LEA.HI.X.SX32 R15, R8, R27, 0x1, P6 ;  /* 0x0000001b080f7211 */ /* 0x002fe200030f0eff */
[----:B------:R-:W-:Y:S01]  /*c1f0*/  VIADD R16, R4, UR4 ;  /* 0x0000000404107c36 */ /* 0x000fe20008000000 */
[----:B------:R-:W1:Y:S01]  /*c200*/  LDS.128 R8, [R18] ;  /* 0x0000000012087984 */ /* 0x000e620000000c00 */
[----:B------:R-:W-:-:S02]  /*c210*/  PRMT R19, R5, 0x7772, RZ ;  /* 0x0000777205137816 */ /* 0x000fc400000000ff */
[----:B0-----:R-:W-:Y:S01]  /*c220*/  IADD3 R12, P6, R4, R25, RZ ;  /* 0x00000019040c7210 */ /* 0x001fe20007fde0ff */
[----:B------:R0:W-:Y:S01]  /*c230*/  @P2 STG.E.U8 desc[UR18][R2.64], R17 ;  /* 0x0000001102002986 */ /* 0x0001e2000c101112 */
[----:B------:R-:W-:Y:S01]  /*c240*/  ISETP.LT.AND P2, PT, R0, UR7, !P0 ;  /* 0x0000000700007c0c */ /* 0x000fe2000c741270 */
[C---:B------:R-:W-:Y:S01]  /*c250*/  VIADD R0, R81.reuse, 0xf ;  /* 0x0000000f51007836 */ /* 0x040fe20000000000 */
[----:B------:R-:W-:Y:S01]  /*c260*/  LEA.HI.X.SX32 R13, R4, R27, 0x1, P6 ;  /* 0x0000001b040d7211 */ /* 0x000fe200030f0eff */
[----:B------:R2:W-:Y:S01]  /*c270*/  @P1 STG.E.U8 desc[UR18][R14.64], R19 ;  /* 0x000000130e001986 */ /* 0x0005e2000c101112 */
[----:B------:R-:W-:Y:S02]  /*c280*/  IADD3 R4, P6, R16, R25, RZ ;  /* 0x0000001910047210 */ /* 0x000fe40007fde0ff */
[----:B------:R-:W-:Y:S01]  /*c290*/  ISETP.LT.AND P1, PT, R0, UR7, !P0 ;  /* 0x0000000700007c0c */ /* 0x000fe2000c721270 */
[----:B------:R-:W-:Y:S01]  /*c2a0*/  VIADD R0, R81, 0x10 ;  /* 0x0000001051007836 */ /* 0x000fe20000000000 */
[C---:B------:R-:W-:Y:S01]  /*c2b0*/  LEA.HI.X.SX32 R5, R16.reuse, R27, 0x1, P6 ;  /* 0x0000001b10057211 */ /* 0x040fe200030f0eff */
[----:B------:R3:W-:Y:S01]  /*c2c0*/  @P5 STG.E.U8 desc[UR18][R12.64], R23 ;  /* 0x000000170c005986 */ /* 0x0007e2000c101112 */
[----:B0-----:R-:W-:-:S02]  /*c2d0*/  VIADD R17, R16, UR4 ;  /* 0x0000000410117c36 */ /* 0x001fc40008000000 */
[----:B------:R-:W-:Y:S01]  /*c2e0*/  ISETP.LT.AND P5, PT, R0, UR7, !P0 ;  /* 0x0000000700007c0c */ /* 0x000fe2000c7a1270 */
[----:B------:R-:W-:Y:S01]  /*c2f0*/  VIADD R0, R81, 0x11 ;  /* 0x0000001151007836 */ /* 0x000fe20000000000 */
[----:B------:R0:W-:Y:S01]  /*c300*/  @P4 STG.E.U8 desc[UR18][R4.64], R21 ;  /* 0x0000001504004986 */ /* 0x0001e2000c101112 */
[----:B--2---:R-:W-:Y:S02]  /*c310*/  PRMT R19, R6, 0x7773, RZ ;  /* 0x0000777306137816 */ /* 0x004fe400000000ff */
[----:B------:R-:W-:Y:S02]  /*c320*/  IADD3 R2, P6, R17, R25, RZ ;  /* 0x0000001911027210 */ /* 0x000fe40007fde0ff */
[----:B------:R-:W-:Y:S01]  /*c330*/  ISETP.LT.AND P4, PT, R0, UR7, !P0 ;  /* 0x0000000700007c0c */ /* 0x000fe2000c781270 */
[----:B------:R-:W-:Y:S01]  /*c340*/  VIADD R0, R81, 0x12 ;  /* 0x0000001251007836 */ /* 0x000fe20000000000 */
[C---:B------:R-:W-:Y:S01]  /*c350*/  LEA.HI.X.SX32 R3, R17.reuse, R27, 0x1, P6 ;  /* 0x0000001b11037211 */ /* 0x040fe200030f0eff */
[----:B------:R-:W-:Y:S01]  /*c360*/  VIADD R17, R17, UR4 ;  /* 0x0000000411117c36 */ /* 0x000fe20008000000 */
[----:B------:R-:W-:-:S03]  /*c370*/  PRMT R15, R7, 0x7773, RZ ;  /* 0x00007773070f7816 */ /* 0x000fc600000000ff */
[C---:B------:R-:W-:Y:S01]  /*c380*/  VIADD R6, R17.reuse, UR4 ;  /* 0x0000000411067c36 */ /* 0x040fe20008000000 */
[----:B---3--:R-:W-:Y:S01]  /*c390*/  IADD3 R12, P6, R17, R25, RZ ;  /* 0x00000019110c7210 */ /* 0x008fe20007fde0ff */
[----:B------:R2:W-:Y:S01]  /*c3a0*/  @P3 STG.E.U8 desc[UR18][R2.64], R19 ;  /* 0x0000001302003986 */ /* 0x0005e2000c101112 */
[----:B------:R-:W-:Y:S01]  /*c3b0*/  ISETP.LT.AND P3, PT, R0, UR7, !P0 ;  /* 0x0000000700007c0c */ /* 0x000fe2000c761270 */
[----:B------:R-:W-:Y:S01]  /*c3c0*/  VIADD R0, R81, 0x13 ;  /* 0x0000001351007836 */ /* 0x000fe20000000000 */
[----:B------:R-:W-:Y:S02]  /*c3d0*/  LEA.HI.X.SX32 R13, R17, R27, 0x1, P6 ;  /* 0x0000001b110d7211 */ /* 0x000fe400030f0eff */
[----:B------:R-:W-:Y:S01]  /*c3e0*/  PRMT R17, R7, 0x7772, RZ ;  /* 0x0000777207117816 */ /* 0x000fe200000000ff */
[C---:B------:R-:W-:Y:S01]  /*c3f0*/  VIADD R7, R6.reuse, UR4 ;  /* 0x0000000406077c36 */ /* 0x040fe20008000000 */
[----:B0-----:R-:W-:Y:S02]  /*c400*/  IADD3 R4, P6, R6, R25, RZ ;  /* 0x0000001906047210 */ /* 0x001fe40007fde0ff */
[----:B-1----:R-:W-:Y:S01]  /*c410*/  PRMT R21, R8, 0x7771, RZ ;  /* 0x0000777108157816 */ /* 0x002fe200000000ff */
[C---:B------:R-:W-:Y:S01]  /*c420*/  VIADD R14, R7.reuse, UR4 ;  /* 0x00000004070e7c36 */ /* 0x040fe20008000000 */
[----:B------:R-:W-:Y:S01]  /*c430*/  LEA.HI.X.SX32 R5, R6, R27, 0x1, P6 ;  /* 0x0000001b06057211 */ /* 0x000fe200030f0eff */
[----:B------:R0:W-:Y:S01]  /*c440*/  @P2 STG.E.U8 desc[UR18][R12.64], R17 ;  /* 0x000000110c002986 */ /* 0x0001e2000c101112 */
[----:B--2---:R-:W-:-:S02]  /*c450*/  IADD3 R2, P6, R7, R25, RZ ;  /* 0x0000001907027210 */ /* 0x004fc40007fde0ff */
[----:B------:R-:W-:Y:S01]  /*c460*/  ISETP.LT.AND P2, PT, R0, UR7, !P0 ;  /* 0x0000000700007c0c */ /* 0x000fe2000c741270 */
[----:B------:R-:W-:Y:S01]  /*c470*/  VIADD R0, R81, 0x14 ;  /* 0x0000001451007836 */ /* 0x000fe20000000000 */
[----:B------:R-:W-:Y:S01]  /*c480*/  LEA.HI.X.SX32 R3, R7, R27, 0x1, P6 ;  /* 0x0000001b07037211 */ /* 0x000fe200030f0eff */
[----:B------:R1:W-:Y:S01]  /*c490*/  @P1 STG.E.U8 desc[UR18][R4.64], R15 ;  /* 0x0000000f04001986 */ /* 0x0003e2000c101112 */
[----:B------:R-:W-:Y:S02]  /*c4a0*/  IADD3 R6, P6, R14, R25, RZ ;  /* 0x000000190e067210 */ /* 0x000fe40007fde0ff */
[----:B------:R-:W-:Y:S02]  /*c4b0*/  PRMT R19, R8, 0x7770, RZ ;  /* 0x0000777008137816 */ /* 0x000fe400000000ff */
[----:B------:R-:W-:Y:S01]  /*c4c0*/  ISETP.LT.AND P1, PT, R0, UR7, !P0 ;  /* 0x0000000700007c0c */ /* 0x000fe2000c721270 */
[----:B------:R-:W-:Y:S01]  /*c4d0*/  VIADD R0, R81, 0x15 ;  /* 0x0000001551007836 */ /* 0x000fe20000000000 */
[C---:B------:R-:W-:Y:S01]  /*c4e0*/  LEA.HI.X.SX32 R7, R14.reuse, R27, 0x1, P6 ;  /* 0x0000001b0e077211 */ /* 0x040fe200030f0eff */
[----:B------:R-:W-:Y:S01]  /*c4f0*/  VIADD R14, R14, UR4 ;  /* 0x000000040e0e7c36 */ /* 0x000fe20008000000 */
[----:B------:R2:W-:Y:S01]  /*c500*/  @P5 STG.E.U8 desc[UR18][R2.64], R19 ;  /* 0x0000001302005986 */ /* 0x0005e2000c101112 */
[----:B0-----:R-:W-:-:S02]  /*c510*/  PRMT R17, R9, 0x7770, RZ ;  /* 0x0000777009117816 */ /* 0x001fc400000000ff */
[----:B------:R-:W-:Y:S01]  /*c520*/  ISETP.LT.AND P5, PT, R0, UR7, !P0 ;  /* 0x0000000700007c0c */ /* 0x000fe2000c7a1270 */
[C---:B------:R-:W-:Y:S01]  /*c530*/  VIADD R0, R81.reuse, 0x16 ;  /* 0x0000001651007836 */ /* 0x040fe20000000000 */
[C---:B-1----:R-:W-:Y:S01]  /*c540*/  IADD3 R4, P6, R14.reuse, R25, RZ ;  /* 0x000000190e047210 */ /* 0x042fe20007fde0ff */
[----:B------:R-:W-:Y:S01]  /*c550*/  VIADD R12, R14, UR4 ;  /* 0x000000040e0c7c36 */ /* 0x000fe20008000000 */
[----:B------:R0:W-:Y:S01]  /*c560*/  @P4 STG.E.U8 desc[UR18][R6.64], R21 ;  /* 0x0000001506004986 */ /* 0x0001e2000c101112 */
[----:B------:R-:W-:Y:S02]  /*c570*/  PRMT R15, R10, 0x7770, RZ ;  /* 0x000077700a0f7816 */ /* 0x000fe400000000ff */
[----:B------:R-:W-:Y:S01]  /*c580*/  LEA.HI.X.SX32 R5, R14, R27, 0x1, P6 ;  /* 0x0000001b0e057211 */ /* 0x000fe200030f0eff */
[----:B------:R-:W-:Y:S01]  /*c590*/  VIADD R13, R12, UR4 ;  /* 0x000000040c0d7c36 */ /* 0x000fe20008000000 */
[----:B------:R-:W-:Y:S01]  /*c5a0*/  ISETP.LT.AND P4, PT, R0, UR7, !P0 ;  /* 0x0000000700007c0c */ /* 0x000fe2000c781270 */
[----:B------:R-:W-:Y:S01]  /*c5b0*/  VIADD R0, R81, 0x17 ;  /* 0x0000001751007836 */ /* 0x000fe20000000000 */
[----:B--2---:R-:W-:Y:S01]  /*c5c0*/  IADD3 R2, P6, R12, R25, RZ ;  /* 0x000000190c027210 */ /* 0x004fe20007fde0ff */
[----:B------:R1:W-:Y:S01]  /*c5d0*/  @P3 STG.E.U8 desc[UR18][R4.64], R17 ;  /* 0x0000001104003986 */ /* 0x0003e2000c101112 */
[----:B------:R-:W-:Y:S01]  /*c5e0*/  VIADD R14, R13, UR4 ;  /* 0x000000040d0e7c36 */ /* 0x000fe20008000000 */
[----:B------:R-:W-:-:S02]  /*c5f0*/  PRMT R19, R9, 0x7771, RZ ;  /* 0x0000777109137816 */ /* 0x000fc400000000ff */
[----:B------:R-:W-:Y:S02]  /*c600*/  LEA.HI.X.SX32 R3, R12, R27, 0x1, P6 ;  /* 0x0000001b0c037211 */ /* 0x000fe400030f0eff */
[----:B0-----:R-:W-:Y:S02]  /*c610*/  IADD3 R6, P6, R13, R25, RZ ;  /* 0x000000190d067210 */ /* 0x001fe40007fde0ff */
[----:B------:R-:W-:Y:S01]  /*c620*/  ISETP.LT.AND P3, PT, R0, UR7, !P0 ;  /* 0x0000000700007c0c */ /* 0x000fe2000c761270 */
[----:B------:R-:W-:Y:S01]  /*c630*/  VIADD R0, R81, 0x18 ;  /* 0x0000001851007836 */ /* 0x000fe20000000000 */
[----:B------:R-:W-:Y:S01]  /*c640*/  LEA.HI.X.SX32 R7, R13, R27, 0x1, P6 ;  /* 0x0000001b0d077211 */ /* 0x000fe200030f0eff */
[----:B------:R0:W-:Y:S01]  /*c650*/  @P2 STG.E.U8 desc[UR18][R2.64], R19 ;  /* 0x0000001302002986 */ /* 0x0001e2000c101112 */
[----:B------:R-:W-:Y:S02]  /*c660*/  IADD3 R12, P6, R14, R25, RZ ;  /* 0x000000190e0c7210 */ /* 0x000fe40007fde0ff */
[----:B------:R-:W-:Y:S01]  /*c670*/  ISETP.LT.AND P2, PT, R0, UR7, !P0 ;  /* 0x0000000700007c0c */ /* 0x000fe2000c741270 */
[----:B------:R-:W-:Y:S01]  /*c680*/  VIADD R0, R81, 0x19 ;  /* 0x0000001951007836 */ /* 0x000fe20000000000 */
[C---:B------:R-:W-:Y:S01]  /*c690*/  LEA.HI.X.SX32 R13, R14.reuse, R27, 0x1, P6 ;  /* 0x0000001b0e0d7211 */ /* 0x040fe200030f0eff */
[----:B------:R-:W-:Y:S01]  /*c6a0*/  VIADD R14, R14, UR4 ;  /* 0x000000040e0e7c36 */ /* 0x000fe20008000000 */
[----:B------:R2:W-:Y:S01]  /*c6b0*/  @P1 STG.E.U8 desc[UR18][R6.64], R15 ;  /* 0x0000000f06001986 */ /* 0x0005e2000c101112 */
[----:B-1----:R-:W-:-:S02]  /*c6c0*/  PRMT R17, R10, 0x7771, RZ ;  /* 0x000077710a117816 */ /* 0x002fc400000000ff */
[----:B------:R-:W-:Y:S01]  /*c6d0*/  ISETP.LT.AND P1, PT, R0, UR7, !P0 ;  /* 0x0000000700007c0c */ /* 0x000fe2000c721270 */
[----:B------:R-:W-:Y:S01]  /*c6e0*/  VIADD R0, R81, 0x1a ;  /* 0x0000001a51007836 */ /* 0x000fe20000000000 */
[C---:B0-----:R-:W-:Y:S01]  /*c6f0*/  IADD3 R2, P6, R14.reuse, R25, RZ ;  /* 0x000000190e027210 */ /* 0x041fe20007fde0ff */
[----:B------:R-:W-:Y:S01]  /*c700*/  VIADD R5, R14, UR4 ;  /* 0x000000040e057c36 */ /* 0x000fe20008000000 */
[----:B------:R0:W-:Y:S01]  /*c710*/  @P5 STG.E.U8 desc[UR18][R12.64], R17 ;  /* 0x000000110c005986 */ /* 0x0001e2000c101112 */
[----:B------:R-:W-:Y:S02]  /*c720*/  PRMT R19, R11, 0x7770, RZ ;  /* 0x000077700b137816 */ /* 0x000fe400000000ff */
[----:B------:R-:W-:Y:S01]  /*c730*/  ISETP.LT.AND P5, PT, R0, UR7, !P0 ;  /* 0x0000000700007c0c */ /* 0x000fe2000c7a1270 */
[----:B------:R-:W-:Y:S01]  /*c740*/  VIADD R0, R81, 0x1b ;  /* 0x0000001b51007836 */ /* 0x000fe20000000000 */
[----:B------:R-:W-:Y:S01]  /*c750*/  LEA.HI.X.SX32 R3, R14, R27, 0x1, P6 ;  /* 0x0000001b0e037211 */ /* 0x000fe200030f0eff */
[C---:B--2---:R-:W-:Y:S01]  /*c760*/  VIADD R7, R5.reuse, UR4 ;  /* 0x0000000405077c36 */ /* 0x044fe20008000000 */
[----:B------:R-:W-:-:S02]  /*c770*/  IADD3 R4, P6, R5, R25, RZ ;  /* 0x0000001905047210 */ /* 0x000fc40007fde0ff */
[----:B------:R-:W-:Y:S01]  /*c780*/  PRMT R15, R11, 0x7771, RZ ;  /* 0x000077710b0f7816 */ /* 0x000fe200000000ff */
[----:B------:R1:W-:Y:S01]  /*c790*/  @P4 STG.E.U8 desc[UR18][R2.64], R19 ;  /* 0x0000001302004986 */ /* 0x0003e2000c101112 */
[----:B------:R-:W-:Y:S01]  /*c7a0*/  LEA.HI.X.SX32 R5, R5, R27, 0x1, P6 ;  /* 0x0000001b05057211 */ /* 0x000fe200030f0eff */
[----:B0-----:R-:W-:Y:S01]  /*c7b0*/  VIADD R13, R7, UR4 ;  /* 0x00000004070d7c36 */ /* 0x001fe20008000000 */
[----:B------:R-:W-:Y:S01]  /*c7c0*/  ISETP.LT.AND P4, PT, R0, UR7, !P0 ;  /* 0x0000000700007c0c */ /* 0x000fe2000c781270 */
[----:B------:R-:W-:Y:S01]  /*c7d0*/  VIADD R0, R81, 0x1c ;  /* 0x0000001c51007836 */ /* 0x000fe20000000000 */
[----:B------:R-:W-:Y:S01]  /*c7e0*/  IADD3 R6, P6, R7, R25, RZ ;  /* 0x0000001907067210 */ /* 0x000fe20007fde0ff */
[----:B------:R0:W-:Y:S01]  /*c7f0*/  @P3 STG.E.U8 desc[UR18][R4.64], R15 ;  /* 0x0000000f04003986 */ /* 0x0001e2000c101112 */
[----:B------:R-:W-:Y:S01]  /*c800*/  VIADD R14, R13, UR4 ;  /* 0x000000040d0e7c36 */ /* 0x000fe20008000000 */
[----:B------:R-:W-:Y:S02]  /*c810*/  PRMT R17, R8, 0x7772, RZ ;  /* 0x0000777208117816 */ /* 0x000fe400000000ff */
[----:B------:R-:W-:-:S02]  /*c820*/  LEA.HI.X.SX32 R7, R7, R27, 0x1, P6 ;  /* 0x0000001b07077211 */ /* 0x000fc400030f0eff */
[----:B------:R-:W-:Y:S01]  /*c830*/  ISETP.LT.AND P3, PT, R0, UR7, !P0 ;  /* 0x0000000700007c0c */ /* 0x000fe2000c761270 */
[----:B------:R-:W-:Y:S01]  /*c840*/  VIADD R0, R81, 0x1d ;  /* 0x0000001d51007836 */ /* 0x000fe20000000000 */
[----:B------:R-:W-:Y:S01]  /*c850*/  IADD3 R12, P6, R13, R25, RZ ;  /* 0x000000190d0c7210 */ /* 0x000fe20007fde0ff */
[----:B------:R2:W-:Y:S01]  /*c860*/  @P2 STG.E.U8 desc[UR18][R6.64], R17 ;  /* 0x0000001106002986 */ /* 0x0005e2000c101112 */
[----:B-1----:R-:W-:Y:S01]  /*c870*/  PRMT R19, R8, 0x7773, RZ ;  /* 0x0000777308137816 */ /* 0x002fe200000000ff */
[----:B------:R-:W-:Y:S01]  /*c880*/  VIADD R8, R81, 0x1e ;  /* 0x0000001e51087836 */ /* 0x000fe20000000000 */
[----:B------:R-:W-:Y:S01]  /*c890*/  ISETP.LT.AND P2, PT, R0, UR7, !P0 ;  /* 0x0000000700007c0c */ /* 0x000fe2000c741270 */
[C---:B0-----:R-:W-:Y:S01]  /*c8a0*/  VIADD R5, R14.reuse, UR4 ;  /* 0x000000040e057c36 */ /* 0x041fe20008000000 */
[----:B------:R-:W-:Y:S02]  /*c8b0*/  LEA.HI.X.SX32 R13, R13, R27, 0x1, P6 ;  /* 0x0000001b0d0d7211 */ /* 0x000fe400030f0eff */
[C---:B------:R-:W-:Y:S01]  /*c8c0*/  IADD3 R2, P6, R14.reuse, R25, RZ ;  /* 0x000000190e027210 */ /* 0x040fe20007fde0ff */
[----:B------:R-:W-:Y:S01]  /*c8d0*/  VIADD R0, R5, UR4 ;  /* 0x0000000405007c36 */ /* 0x000fe20008000000 */
[----:B------:R-:W-:Y:S01]  /*c8e0*/  PRMT R23, R9, 0x7773, RZ ;  /* 0x0000777309177816 */ /* 0x000fe200000000ff */
[----:B------:R0:W-:Y:S01]  /*c8f0*/  @P1 STG.E.U8 desc[UR18][R12.64], R19 ;  /* 0x000000130c001986 */ /* 0x0001e2000c101112 */
[----:B------:R-:W-:Y:S01]  /*c900*/  LEA.HI.X.SX32 R3, R14, R27, 0x1, P6 ;  /* 0x0000001b0e037211 */ /* 0x000fe200030f0eff */
[----:B------:R-:W-:Y:S01]  /*c910*/  VIADD R15, R0, UR4 ;  /* 0x00000004000f7c36 */ /* 0x000fe20008000000 */
[----:B------:R-:W-:-:S02]  /*c920*/  IADD3 R4, P1, R5, R25, RZ ;  /* 0x0000001905047210 */ /* 0x000fc40007f3e0ff */
[C---:B--2---:R-:W-:Y:S01]  /*c930*/  IADD3 R6, P6, R0.reuse, R25, RZ ;  /* 0x0000001900067210 */ /* 0x044fe20007fde0ff */
[----:B------:R-:W-:Y:S01]  /*c940*/  VIADD R17, R15, UR4 ;  /* 0x000000040f117c36 */ /* 0x000fe20008000000 */
[-C--:B------:R-:W-:Y:S02]  /*c950*/  LEA.HI.X.SX32 R5, R5, R27.reuse, 0x1, P1 ;  /* 0x0000001b05057211 */ /* 0x080fe400008f0eff */
[----:B------:R-:W-:Y:S01]  /*c960*/  LEA.HI.X.SX32 R7, R0, R27, 0x1, P6 ;  /* 0x0000001b00077211 */ /* 0x000fe200030f0eff */
[----:B------:R-:W-:Y:S01]  /*c970*/  VIADD R0, R81, 0x1f ;  /* 0x0000001f51007836 */ /* 0x000fe20000000000 */
[-C--:B------:R-:W-:Y:S01]  /*c980*/  IADD3 R14, P6, R15, R25.reuse, RZ ;  /* 0x000000190f0e7210 */ /* 0x080fe20007fde0ff */
[C---:B------:R-:W-:Y:S01]  /*c990*/  VIADD R18, R17.reuse, UR4 ;  /* 0x0000000411127c36 */ /* 0x040fe20008000000 */
[----:B0-----:R-:W-:Y:S02]  /*c9a0*/  IADD3 R12, P1, R17, R25, RZ ;  /* 0x00000019110c7210 */ /* 0x001fe40007f3e0ff */
[----:B------:R-:W-:-:S02]  /*c9b0*/  LEA.HI.X.SX32 R15, R15, R27, 0x1, P6 ;  /* 0x0000001b0f0f7211 */ /* 0x000fc400030f0eff */
[----:B------:R-:W-:Y:S02]  /*c9c0*/  LEA.HI.X.SX32 R13, R17, R27, 0x1, P1 ;  /* 0x0000001b110d7211 */ /* 0x000fe400008f0eff */
[----:B------:R-:W-:Y:S02]  /*c9d0*/  ISETP.LT.AND P1, PT, R8, UR7, !P0 ;  /* 0x0000000708007c0c */ /* 0x000fe4000c721270 */
[----:B------:R-:W-:Y:S02]  /*c9e0*/  ISETP.LT.AND P0, PT, R0, UR7, !P0 ;  /* 0x0000000700007c0c */ /* 0x000fe4000c701270 */
[----:B------:R-:W-:Y:S02]  /*c9f0*/  IADD3 R16, P6, R18, R25, RZ ;  /* 0x0000001912107210 */ /* 0x000fe40007fde0ff */
[----:B------:R-:W-:Y:S02]  /*ca00*/  PRMT R25, R9, 0x7772, RZ ;  /* 0x0000777209197816 */ /* 0x000fe400000000ff */
[----:B------:R-:W-:-:S02]  /*ca10*/  PRMT R21, R10, 0x7772, RZ ;  /* 0x000077720a157816 */ /* 0x000fc400000000ff */
[----:B------:R-:W-:Y:S01]  /*ca20*/  PRMT R19, R10, 0x7773, RZ ;  /* 0x000077730a137816 */ /* 0x000fe200000000ff */
[----:B------:R0:W-:Y:S01]  /*ca30*/  @P5 STG.E.U8 desc[UR18][R2.64], R25 ;  /* 0x0000001902005986 */ /* 0x0001e2000c101112 */
[C---:B------:R-:W-:Y:S02]  /*ca40*/  PRMT R9, R11.reuse, 0x7773, RZ ;  /* 0x000077730b097816 */ /* 0x040fe400000000ff */
[----:B------:R-:W-:Y:S01]  /*ca50*/  PRMT R11, R11, 0x7772, RZ ;  /* 0x000077720b0b7816 */ /* 0x000fe200000000ff */
[----:B------:R0:W-:Y:S01]  /*ca60*/  @P4 STG.E.U8 desc[UR18][R4.64], R23 ;  /* 0x0000001704004986 */ /* 0x0001e2000c101112 */
[----:B------:R-:W-:-:S03]  /*ca70*/  LEA.HI.X.SX32 R17, R18, R27, 0x1, P6 ;  /* 0x0000001b12117211 */ /* 0x000fc600030f0eff */
[----:B------:R0:W-:Y:S04]  /*ca80*/  @P3 STG.E.U8 desc[UR18][R6.64], R21 ;  /* 0x0000001506003986 */ /* 0x0001e8000c101112 */
[----:B------:R0:W-:Y:S04]  /*ca90*/  @P2 STG.E.U8 desc[UR18][R14.64], R19 ;  /* 0x000000130e002986 */ /* 0x0001e8000c101112 */
[----:B------:R0:W-:Y:S01]  /*caa0*/  @P1 STG.E.U8 desc[UR18][R12.64], R11 ;  /* 0x0000000b0c001986 */ /* 0x0001e2000c101112 */
[----:B------:R-:W-:Y:S05]  /*cab0*/  @!P0 EXIT ;  /* 0x000000000000894d */ /* 0x000fea0003800000 */
[----:B------:R-:W-:Y:S01]  /*cac0*/  STG.E.U8 desc[UR18][R16.64], R9 ;  /* 0x0000000910007986 */ /* 0x000fe2000c101112 */
[----:B------:R-:W-:Y:S05]  /*cad0*/  EXIT ;  /* 0x000000000000794d */ /* 0x000fea0003800000 */
.L_x_3:
[----:B------:R-:W-:-:S00]  /*cae0*/  BRA `(.L_x_3) ;  /* 0xfffffffc00fc7947 */ /* 0x000fc0000383ffff */
[----:B------:R-:W-:-:S00]  /*caf0*/  NOP ;  /* 0x0000000000007918 */ /* 0x000fc00000000000 */
        /* <DEDUP_REMOVED lines=8> */
.L_x_4:


//--------------------- .nv.shared.matmul_kernel  --------------------------
	.section	.nv.shared.matmul_kernel,"aw",@nobits
	.sectionflags	@""
	.align	16
	.zero		1024


//--------------------- .nv.shared.reserved.0     --------------------------
	.section	.nv.shared.reserved.0,"aw",@nobits
	.weak		__nv_reservedSMEM_offset_0_alias
	.size		__nv_reservedSMEM_offset_0_alias, 0, 0
	.other		__nv_reservedSMEM_offset_0_alias,@"STO_CUDA_RESERVED_SHARED STV_DEFAULT"
__nv_reservedSMEM_offset_0_alias:
	.zero		0


//--------------------- .nv.constant0.matmul_kernel --------------------------
	.section	.nv.constant0.matmul_kernel,"a",@progbits
	.sectionflags	@""
	.align	4
.nv.constant0.matmul_kernel:
	.zero		608


//--------------------- SYMBOLS --------------------------

	.type		.nv.reservedSmem.offset0,@object
	.size		.nv.reservedSmem.offset0,0x4
